	.target	sm_103a

	.elftype	@"ET_EXEC"


//--------------------- .note.nv.tkinfo           --------------------------
	.section	.note.nv.tkinfo,"",@"SHT_NOTE"
	.sectionflags	@"SHF_NOTE_NV_TKINFO"
	.tkinfo
        /*0018*/ 	.word	0x00000002
        /*0030*/ 	.string	""
        /*0030*/ 	.string	"ptxas"
        /*0030*/ 	.string	"Cuda compilation tools, release 13.0, V13.0.88"
        /*0030*/ 	.string	"Build cuda_13.0.r13.0/compiler.36424714_0"
        /*0030*/ 	.string	"-arch sm_103a -m 64 "



//--------------------- .note.nv.cuinfo           --------------------------
	.section	.note.nv.cuinfo,"",@"SHT_NOTE"
	.sectionflags	@"SHF_NOTE_NV_CUINFO"
        /*0018*/ 	.short	0x0002
        /*001a*/ 	.short	0x0067
        /*001c*/ 	.short	0x0082
	.zero		2


//--------------------- .nv.info                  --------------------------
	.section	.nv.info,"",@"SHT_CUDA_INFO"
	.align	4


	//----- nvinfo : EIATTR_REGCOUNT
	.align		4
        /*0000*/ 	.byte	0x04, 0x2f
        /*0002*/ 	.short	(.L_12 - .L_11)
	.align		4
.L_11:
        /*0004*/ 	.word	index@(_ZN7cutlass13device_kernelIN5flash11enable_sm90INS1_16FlashAttnFwdSm90INS1_25CollectiveMainloopFwdSm90ILi2EN4cute5tupleIJNS5_1CILi1EEES8_S8_EEENS6_IJNS7_ILi64EEESA_SA_EEELi512ENS_6half_tEfNS_4arch4Sm90ELb1ELb0ELb1ELb1ELb0ELb1ELb1ELb0ELb0ELb0ELb0ELb0EEENS1_21CollectiveEpilogueFwdINS6_IJSA_NS7_ILi512EEESA_EEES9_SC_SE_Li256ELb1ELb0ELb0ELb0EEENS1_36VarlenDynamicPersistentTileSchedulerILi64ELi64ELi256ELi32ELb0ELb0ELb1ELb1ELb1ELb1EEEEEEEEEvNT_6ParamsE)
        /*0008*/ 	.word	0x00000004


	//----- nvinfo : EIATTR_FRAME_SIZE
	.align		4
.L_12:
        /*000c*/ 	.byte	0x04, 0x11
        /*000e*/ 	.short	(.L_14 - .L_13)
	.align		4
.L_13:
        /*0010*/ 	.word	index@(_ZN7cutlass13device_kernelIN5flash11enable_sm90INS1_16FlashAttnFwdSm90INS1_25CollectiveMainloopFwdSm90ILi2EN4cute5tupleIJNS5_1CILi1EEES8_S8_EEENS6_IJNS7_ILi64EEESA_SA_EEELi512ENS_6half_tEfNS_4arch4Sm90ELb1ELb0ELb1ELb1ELb0ELb1ELb1ELb0ELb0ELb0ELb0ELb0EEENS1_21CollectiveEpilogueFwdINS6_IJSA_NS7_ILi512EEESA_EEES9_SC_SE_Li256ELb1ELb0ELb0ELb0EEENS1_36VarlenDynamicPersistentTileSchedulerILi64ELi64ELi256ELi32ELb0ELb0ELb1ELb1ELb1ELb1EEEEEEEEEvNT_6ParamsE)
        /*0014*/ 	.word	0x00000000


	//----- nvinfo : EIATTR_REGCOUNT
	.align		4
.L_14:
        /*0018*/ 	.byte	0x04, 0x2f
        /*001a*/ 	.short	(.L_16 - .L_15)
	.align		4
.L_15:
        /*001c*/ 	.word	index@(_ZN7cutlass13device_kernelIN5flash11enable_sm90INS1_16FlashAttnFwdSm90INS1_25CollectiveMainloopFwdSm90ILi2EN4cute5tupleIJNS5_1CILi1EEES8_S8_EEENS6_IJNS7_ILi64EEESA_SA_EEELi512ENS_6half_tEfNS_4arch4Sm90ELb1ELb0ELb1ELb1ELb0ELb0ELb1ELb0ELb0ELb0ELb0ELb0EEENS1_21CollectiveEpilogueFwdINS6_IJSA_NS7_ILi512EEESA_EEES9_SC_SE_Li256ELb1ELb0ELb0ELb0EEENS1_36VarlenDynamicPersistentTileSchedulerILi64ELi64ELi256ELi32ELb0ELb0ELb1ELb1ELb1ELb1EEEEEEEEEvNT_6ParamsE)
        /*0020*/ 	.word	0x00000004


	//----- nvinfo : EIATTR_FRAME_SIZE
	.align		4
.L_16:
        /*0024*/ 	.byte	0x04, 0x11
        /*0026*/ 	.short	(.L_18 - .L_17)
	.align		4
.L_17:
        /*0028*/ 	.word	index@(_ZN7cutlass13device_kernelIN5flash11enable_sm90INS1_16FlashAttnFwdSm90INS1_25CollectiveMainloopFwdSm90ILi2EN4cute5tupleIJNS5_1CILi1EEES8_S8_EEENS6_IJNS7_ILi64EEESA_SA_EEELi512ENS_6half_tEfNS_4arch4Sm90ELb1ELb0ELb1ELb1ELb0ELb0ELb1ELb0ELb0ELb0ELb0ELb0EEENS1_21CollectiveEpilogueFwdINS6_IJSA_NS7_ILi512EEESA_EEES9_SC_SE_Li256ELb1ELb0ELb0ELb0EEENS1_36VarlenDynamicPersistentTileSchedulerILi64ELi64ELi256ELi32ELb0ELb0ELb1ELb1ELb1ELb1EEEEEEEEEvNT_6ParamsE)
        /*002c*/ 	.word	0x00000000


	//----- nvinfo : EIATTR_REGCOUNT
	.align		4
.L_18:
        /*0030*/ 	.byte	0x04, 0x2f
        /*0032*/ 	.short	(.L_20 - .L_19)
	.align		4
.L_19:
        /*0034*/ 	.word	index@(_ZN7cutlass13device_kernelIN5flash11enable_sm90INS1_16FlashAttnFwdSm90INS1_25CollectiveMainloopFwdSm90ILi2EN4cute5tupleIJNS5_1CILi1EEES8_S8_EEENS6_IJNS7_ILi64EEESA_SA_EEELi512ENS_6half_tEfNS_4arch4Sm90ELb1ELb0ELb1ELb1ELb0ELb1ELb0ELb0ELb0ELb0ELb0ELb0EEENS1_21CollectiveEpilogueFwdINS6_IJSA_NS7_ILi512EEESA_EEES9_SC_SE_Li256ELb1ELb0ELb0ELb0EEENS1_36VarlenDynamicPersistentTileSchedulerILi64ELi64ELi256ELi32ELb0ELb0ELb1ELb1ELb1ELb1EEEEEEEEEvNT_6ParamsE)
        /*0038*/ 	.word	0x00000004


	//----- nvinfo : EIATTR_FRAME_SIZE
	.align		4
.L_20:
        /*003c*/ 	.byte	0x04, 0x11
        /*003e*/ 	.short	(.L_22 - .L_21)
	.align		4
.L_21:
        /*0040*/ 	.word	index@(_ZN7cutlass13device_kernelIN5flash11enable_sm90INS1_16FlashAttnFwdSm90INS1_25CollectiveMainloopFwdSm90ILi2EN4cute5tupleIJNS5_1CILi1EEES8_S8_EEENS6_IJNS7_ILi64EEESA_SA_EEELi512ENS_6half_tEfNS_4arch4Sm90ELb1ELb0ELb1ELb1ELb0ELb1ELb0ELb0ELb0ELb0ELb0ELb0EEENS1_21CollectiveEpilogueFwdINS6_IJSA_NS7_ILi512EEESA_EEES9_SC_SE_Li256ELb1ELb0ELb0ELb0EEENS1_36VarlenDynamicPersistentTileSchedulerILi64ELi64ELi256ELi32ELb0ELb0ELb1ELb1ELb1ELb1EEEEEEEEEvNT_6ParamsE)
        /*0044*/ 	.word	0x00000000


	//----- nvinfo : EIATTR_REGCOUNT
	.align		4
.L_22:
        /*0048*/ 	.byte	0x04, 0x2f
        /*004a*/ 	.short	(.L_24 - .L_23)
	.align		4
.L_23:
        /*004c*/ 	.word	index@(_ZN7cutlass13device_kernelIN5flash11enable_sm90INS1_16FlashAttnFwdSm90INS1_25CollectiveMainloopFwdSm90ILi2EN4cute5tupleIJNS5_1CILi1EEES8_S8_EEENS6_IJNS7_ILi64EEESA_SA_EEELi512ENS_6half_tEfNS_4arch4Sm90ELb1ELb0ELb1ELb1ELb0ELb0ELb0ELb0ELb0ELb0ELb0ELb0EEENS1_21CollectiveEpilogueFwdINS6_IJSA_NS7_ILi512EEESA_EEES9_SC_SE_Li256ELb1ELb0ELb0ELb0EEENS1_36VarlenDynamicPersistentTileSchedulerILi64ELi64ELi256ELi32ELb0ELb0ELb1ELb1ELb1ELb1EEEEEEEEEvNT_6ParamsE)
        /*0050*/ 	.word	0x00000004


	//----- nvinfo : EIATTR_FRAME_SIZE
	.align		4
.L_24:
        /*0054*/ 	.byte	0x04, 0x11
        /*0056*/ 	.short	(.L_26 - .L_25)
	.align		4
.L_25:
        /*0058*/ 	.word	index@(_ZN7cutlass13device_kernelIN5flash11enable_sm90INS1_16FlashAttnFwdSm90INS1_25CollectiveMainloopFwdSm90ILi2EN4cute5tupleIJNS5_1CILi1EEES8_S8_EEENS6_IJNS7_ILi64EEESA_SA_EEELi512ENS_6half_tEfNS_4arch4Sm90ELb1ELb0ELb1ELb1ELb0ELb0ELb0ELb0ELb0ELb0ELb0ELb0EEENS1_21CollectiveEpilogueFwdINS6_IJSA_NS7_ILi512EEESA_EEES9_SC_SE_Li256ELb1ELb0ELb0ELb0EEENS1_36VarlenDynamicPersistentTileSchedulerILi64ELi64ELi256ELi32ELb0ELb0ELb1ELb1ELb1ELb1EEEEEEEEEvNT_6ParamsE)
        /*005c*/ 	.word	0x00000000


	//----- nvinfo : EIATTR_REGCOUNT
	.align		4
.L_26:
        /*0060*/ 	.byte	0x04, 0x2f
        /*0062*/ 	.short	(.L_28 - .L_27)
	.align		4
.L_27:
        /*0064*/ 	.word	index@(_ZN7cutlass13device_kernelIN5flash11enable_sm90INS1_16FlashAttnFwdSm90INS1_25CollectiveMainloopFwdSm90ILi2EN4cute5tupleIJNS5_1CILi1EEES8_S8_EEENS6_IJNS7_ILi64EEESA_SA_EEELi512ENS_6half_tEfNS_4arch4Sm90ELb1ELb0ELb1ELb0ELb0ELb0ELb1ELb0ELb0ELb0ELb0ELb0EEENS1_21CollectiveEpilogueFwdINS6_IJSA_NS7_ILi512EEESA_EEES9_SC_SE_Li256ELb0ELb0ELb0ELb0EEENS1_30DynamicPersistentTileSchedulerILi256ELi32ELb0ELb0ELb1EEEEEEEEEvNT_6ParamsE)
        /*0068*/ 	.word	0x00000004


	//----- nvinfo : EIATTR_FRAME_SIZE
	.align		4
.L_28:
        /*006c*/ 	.byte	0x04, 0x11
        /*006e*/ 	.short	(.L_30 - .L_29)
	.align		4
.L_29:
        /*0070*/ 	.word	index@(_ZN7cutlass13device_kernelIN5flash11enable_sm90INS1_16FlashAttnFwdSm90INS1_25CollectiveMainloopFwdSm90ILi2EN4cute5tupleIJNS5_1CILi1EEES8_S8_EEENS6_IJNS7_ILi64EEESA_SA_EEELi512ENS_6half_tEfNS_4arch4Sm90ELb1ELb0ELb1ELb0ELb0ELb0ELb1ELb0ELb0ELb0ELb0ELb0EEENS1_21CollectiveEpilogueFwdINS6_IJSA_NS7_ILi512EEESA_EEES9_SC_SE_Li256ELb0ELb0ELb0ELb0EEENS1_30DynamicPersistentTileSchedulerILi256ELi32ELb0ELb0ELb1EEEEEEEEEvNT_6ParamsE)
        /*0074*/ 	.word	0x00000000


	//----- nvinfo : EIATTR_REGCOUNT
	.align		4
.L_30:
        /*0078*/ 	.byte	0x04, 0x2f
        /*007a*/ 	.short	(.L_32 - .L_31)
	.align		4
.L_31:
        /*007c*/ 	.word	index@(_ZN7cutlass13device_kernelIN5flash11enable_sm90INS1_16FlashAttnFwdSm90INS1_25CollectiveMainloopFwdSm90ILi2EN4cute5tupleIJNS5_1CILi1EEES8_S8_EEENS6_IJNS7_ILi64EEESA_SA_EEELi512ENS_6half_tEfNS_4arch4Sm90ELb1ELb0ELb1ELb0ELb0ELb0ELb0ELb0ELb0ELb0ELb0ELb0EEENS1_21CollectiveEpilogueFwdINS6_IJSA_NS7_ILi512EEESA_EEES9_SC_SE_Li256ELb0ELb0ELb0ELb0EEENS1_30DynamicPersistentTileSchedulerILi256ELi32ELb0ELb0ELb1EEEEEEEEEvNT_6ParamsE)
        /*0080*/ 	.word	0x00000004


	//----- nvinfo : EIATTR_FRAME_SIZE
	.align		4
.L_32:
        /*0084*/ 	.byte	0x04, 0x11
        /*0086*/ 	.short	(.L_34 - .L_33)
	.align		4
.L_33:
        /*0088*/ 	.word	index@(_ZN7cutlass13device_kernelIN5flash11enable_sm90INS1_16FlashAttnFwdSm90INS1_25CollectiveMainloopFwdSm90ILi2EN4cute5tupleIJNS5_1CILi1EEES8_S8_EEENS6_IJNS7_ILi64EEESA_SA_EEELi512ENS_6half_tEfNS_4arch4Sm90ELb1ELb0ELb1ELb0ELb0ELb0ELb0ELb0ELb0ELb0ELb0ELb0EEENS1_21CollectiveEpilogueFwdINS6_IJSA_NS7_ILi512EEESA_EEES9_SC_SE_Li256ELb0ELb0ELb0ELb0EEENS1_30DynamicPersistentTileSchedulerILi256ELi32ELb0ELb0ELb1EEEEEEEEEvNT_6ParamsE)
        /*008c*/ 	.word	0x00000000


	//----- nvinfo : EIATTR_REGCOUNT
	.align		4
.L_34:
        /*0090*/ 	.byte	0x04, 0x2f
        /*0092*/ 	.short	(.L_36 - .L_35)
	.align		4
.L_35:
        /*0094*/ 	.word	index@(_ZN7cutlass13device_kernelIN5flash11enable_sm90INS1_16FlashAttnFwdSm90INS1_25CollectiveMainloopFwdSm90ILi2EN4cute5tupleIJNS5_1CILi1EEES8_S8_EEENS6_IJNS7_ILi64EEESA_SA_EEELi512ENS_6half_tEfNS_4arch4Sm90ELb0ELb1ELb1ELb1ELb0ELb1ELb1ELb0ELb0ELb0ELb0ELb0EEENS1_21CollectiveEpilogueFwdINS6_IJSA_NS7_ILi512EEESA_EEES9_SC_SE_Li256ELb1ELb0ELb0ELb0EEENS1_36VarlenDynamicPersistentTileSchedulerILi64ELi64ELi256ELi32ELb0ELb0ELb1ELb1ELb0ELb1EEEEEEEEEvNT_6ParamsE)
        /*0098*/ 	.word	0x00000004


	//----- nvinfo : EIATTR_FRAME_SIZE
	.align		4
.L_36:
        /*009c*/ 	.byte	0x04, 0x11
        /*009e*/ 	.short	(.L_38 - .L_37)
	.align		4
.L_37:
        /*00a0*/ 	.word	index@(_ZN7cutlass13device_kernelIN5flash11enable_sm90INS1_16FlashAttnFwdSm90INS1_25CollectiveMainloopFwdSm90ILi2EN4cute5tupleIJNS5_1CILi1EEES8_S8_EEENS6_IJNS7_ILi64EEESA_SA_EEELi512ENS_6half_tEfNS_4arch4Sm90ELb0ELb1ELb1ELb1ELb0ELb1ELb1ELb0ELb0ELb0ELb0ELb0EEENS1_21CollectiveEpilogueFwdINS6_IJSA_NS7_ILi512EEESA_EEES9_SC_SE_Li256ELb1ELb0ELb0ELb0EEENS1_36VarlenDynamicPersistentTileSchedulerILi64ELi64ELi256ELi32ELb0ELb0ELb1ELb1ELb0ELb1EEEEEEEEEvNT_6ParamsE)
        /*00a4*/ 	.word	0x00000000


	//----- nvinfo : EIATTR_REGCOUNT
	.align		4
.L_38:
        /*00a8*/ 	.byte	0x04, 0x2f
        /*00aa*/ 	.short	(.L_40 - .L_39)
	.align		4
.L_39:
        /*00ac*/ 	.word	index@(_ZN7cutlass13device_kernelIN5flash11enable_sm90INS1_16FlashAttnFwdSm90INS1_25CollectiveMainloopFwdSm90ILi2EN4cute5tupleIJNS5_1CILi1EEES8_S8_EEENS6_IJNS7_ILi64EEESA_SA_EEELi512ENS_6half_tEfNS_4arch4Sm90ELb0ELb1ELb1ELb1ELb0ELb0ELb1ELb0ELb0ELb0ELb0ELb0EEENS1_21CollectiveEpilogueFwdINS6_IJSA_NS7_ILi512EEESA_EEES9_SC_SE_Li256ELb1ELb0ELb0ELb0EEENS1_36VarlenDynamicPersistentTileSchedulerILi64ELi64ELi256ELi32ELb0ELb0ELb1ELb1ELb0ELb1EEEEEEEEEvNT_6ParamsE)
        /*00b0*/ 	.word	0x00000004


	//----- nvinfo : EIATTR_FRAME_SIZE
	.align		4
.L_40:
        /*00b4*/ 	.byte	0x04, 0x11
        /*00b6*/ 	.short	(.L_42 - .L_41)
	.align		4
.L_41:
        /*00b8*/ 	.word	index@(_ZN7cutlass13device_kernelIN5flash11enable_sm90INS1_16FlashAttnFwdSm90INS1_25CollectiveMainloopFwdSm90ILi2EN4cute5tupleIJNS5_1CILi1EEES8_S8_EEENS6_IJNS7_ILi64EEESA_SA_EEELi512ENS_6half_tEfNS_4arch4Sm90ELb0ELb1ELb1ELb1ELb0ELb0ELb1ELb0ELb0ELb0ELb0ELb0EEENS1_21CollectiveEpilogueFwdINS6_IJSA_NS7_ILi512EEESA_EEES9_SC_SE_Li256ELb1ELb0ELb0ELb0EEENS1_36VarlenDynamicPersistentTileSchedulerILi64ELi64ELi256ELi32ELb0ELb0ELb1ELb1ELb0ELb1EEEEEEEEEvNT_6ParamsE)
        /*00bc*/ 	.word	0x00000000


	//----- nvinfo : EIATTR_REGCOUNT
	.align		4
.L_42:
        /*00c0*/ 	.byte	0x04, 0x2f
        /*00c2*/ 	.short	(.L_44 - .L_43)
	.align		4
.L_43:
        /*00c4*/ 	.word	index@(_ZN7cutlass13device_kernelIN5flash11enable_sm90INS1_16FlashAttnFwdSm90INS1_25CollectiveMainloopFwdSm90ILi2EN4cute5tupleIJNS5_1CILi1EEES8_S8_EEENS6_IJNS7_ILi64EEESA_SA_EEELi512ENS_6half_tEfNS_4arch4Sm90ELb0ELb1ELb1ELb1ELb0ELb1ELb0ELb0ELb0ELb0ELb0ELb0EEENS1_21CollectiveEpilogueFwdINS6_IJSA_NS7_ILi512EEESA_EEES9_SC_SE_Li256ELb1ELb0ELb0ELb0EEENS1_36VarlenDynamicPersistentTileSchedulerILi64ELi64ELi256ELi32ELb0ELb0ELb1ELb1ELb0ELb1EEEEEEEEEvNT_6ParamsE)
        /*00c8*/ 	.word	0x00000004


	//----- nvinfo : EIATTR_FRAME_SIZE
	.align		4
.L_44:
        /*00cc*/ 	.byte	0x04, 0x11
        /*00ce*/ 	.short	(.L_46 - .L_45)
	.align		4
.L_45:
        /*00d0*/ 	.word	index@(_ZN7cutlass13device_kernelIN5flash11enable_sm90INS1_16FlashAttnFwdSm90INS1_25CollectiveMainloopFwdSm90ILi2EN4cute5tupleIJNS5_1CILi1EEES8_S8_EEENS6_IJNS7_ILi64EEESA_SA_EEELi512ENS_6half_tEfNS_4arch4Sm90ELb0ELb1ELb1ELb1ELb0ELb1ELb0ELb0ELb0ELb0ELb0ELb0EEENS1_21CollectiveEpilogueFwdINS6_IJSA_NS7_ILi512EEESA_EEES9_SC_SE_Li256ELb1ELb0ELb0ELb0EEENS1_36VarlenDynamicPersistentTileSchedulerILi64ELi64ELi256ELi32ELb0ELb0ELb1ELb1ELb0ELb1EEEEEEEEEvNT_6ParamsE)
        /*00d4*/ 	.word	0x00000000


	//----- nvinfo : EIATTR_REGCOUNT
	.align		4
.L_46:
        /*00d8*/ 	.byte	0x04, 0x2f
        /*00da*/ 	.short	(.L_48 - .L_47)
	.align		4
.L_47:
        /*00dc*/ 	.word	index@(_ZN7cutlass13device_kernelIN5flash11enable_sm90INS1_16FlashAttnFwdSm90INS1_25CollectiveMainloopFwdSm90ILi2EN4cute5tupleIJNS5_1CILi1EEES8_S8_EEENS6_IJNS7_ILi64EEESA_SA_EEELi512ENS_6half_tEfNS_4arch4Sm90ELb0ELb1ELb1ELb1ELb0ELb0ELb0ELb0ELb0ELb0ELb0ELb0EEENS1_21CollectiveEpilogueFwdINS6_IJSA_NS7_ILi512EEESA_EEES9_SC_SE_Li256ELb1ELb0ELb0ELb0EEENS1_36VarlenDynamicPersistentTileSchedulerILi64ELi64ELi256ELi32ELb0ELb0ELb1ELb1ELb0ELb1EEEEEEEEEvNT_6ParamsE)
        /*00e0*/ 	.word	0x00000004


	//----- nvinfo : EIATTR_FRAME_SIZE
	.align		4
.L_48:
        /*00e4*/ 	.byte	0x04, 0x11
        /*00e6*/ 	.short	(.L_50 - .L_49)
	.align		4
.L_49:
        /*00e8*/ 	.word	index@(_ZN7cutlass13device_kernelIN5flash11enable_sm90INS1_16FlashAttnFwdSm90INS1_25CollectiveMainloopFwdSm90ILi2EN4cute5tupleIJNS5_1CILi1EEES8_S8_EEENS6_IJNS7_ILi64EEESA_SA_EEELi512ENS_6half_tEfNS_4arch4Sm90ELb0ELb1ELb1ELb1ELb0ELb0ELb0ELb0ELb0ELb0ELb0ELb0EEENS1_21CollectiveEpilogueFwdINS6_IJSA_NS7_ILi512EEESA_EEES9_SC_SE_Li256ELb1ELb0ELb0ELb0EEENS1_36VarlenDynamicPersistentTileSchedulerILi64ELi64ELi256ELi32ELb0ELb0ELb1ELb1ELb0ELb1EEEEEEEEEvNT_6ParamsE)
        /*00ec*/ 	.word	0x00000000


	//----- nvinfo : EIATTR_REGCOUNT
	.align		4
.L_50:
        /*00f0*/ 	.byte	0x04, 0x2f
        /*00f2*/ 	.short	(.L_52 - .L_51)
	.align		4
.L_51:
        /*00f4*/ 	.word	index@(_ZN7cutlass13device_kernelIN5flash11enable_sm90INS1_16FlashAttnFwdSm90INS1_25CollectiveMainloopFwdSm90ILi2EN4cute5tupleIJNS5_1CILi1EEES8_S8_EEENS6_IJNS7_ILi64EEESA_SA_EEELi512ENS_6half_tEfNS_4arch4Sm90ELb0ELb1ELb1ELb0ELb0ELb0ELb1ELb0ELb0ELb0ELb0ELb0EEENS1_21CollectiveEpilogueFwdINS6_IJSA_NS7_ILi512EEESA_EEES9_SC_SE_Li256ELb0ELb0ELb0ELb0EEENS1_30DynamicPersistentTileSchedulerILi256ELi32ELb0ELb0ELb1EEEEEEEEEvNT_6ParamsE)
        /*00f8*/ 	.word	0x00000004


	//----- nvinfo : EIATTR_FRAME_SIZE
	.align		4
.L_52:
        /*00fc*/ 	.byte	0x04, 0x11
        /*00fe*/ 	.short	(.L_54 - .L_53)
	.align		4
.L_53:
        /*0100*/ 	.word	index@(_ZN7cutlass13device_kernelIN5flash11enable_sm90INS1_16FlashAttnFwdSm90INS1_25CollectiveMainloopFwdSm90ILi2EN4cute5tupleIJNS5_1CILi1EEES8_S8_EEENS6_IJNS7_ILi64EEESA_SA_EEELi512ENS_6half_tEfNS_4arch4Sm90ELb0ELb1ELb1ELb0ELb0ELb0ELb1ELb0ELb0ELb0ELb0ELb0EEENS1_21CollectiveEpilogueFwdINS6_IJSA_NS7_ILi512EEESA_EEES9_SC_SE_Li256ELb0ELb0ELb0ELb0EEENS1_30DynamicPersistentTileSchedulerILi256ELi32ELb0ELb0ELb1EEEEEEEEEvNT_6ParamsE)
        /*0104*/ 	.word	0x00000000


	//----- nvinfo : EIATTR_REGCOUNT
	.align		4
.L_54:
        /*0108*/ 	.byte	0x04, 0x2f
        /*010a*/ 	.short	(.L_56 - .L_55)
	.align		4
.L_55:
        /*010c*/ 	.word	index@(_ZN7cutlass13device_kernelIN5flash11enable_sm90INS1_16FlashAttnFwdSm90INS1_25CollectiveMainloopFwdSm90ILi2EN4cute5tupleIJNS5_1CILi1EEES8_S8_EEENS6_IJNS7_ILi64EEESA_SA_EEELi512ENS_6half_tEfNS_4arch4Sm90ELb0ELb1ELb1ELb0ELb0ELb0ELb0ELb0ELb0ELb0ELb0ELb0EEENS1_21CollectiveEpilogueFwdINS6_IJSA_NS7_ILi512EEESA_EEES9_SC_SE_Li256ELb0ELb0ELb0ELb0EEENS1_30DynamicPersistentTileSchedulerILi256ELi32ELb0ELb0ELb1EEEEEEEEEvNT_6ParamsE)
        /*0110*/ 	.word	0x00000004


	//----- nvinfo : EIATTR_FRAME_SIZE
	.align		4
.L_56:
        /*0114*/ 	.byte	0x04, 0x11
        /*0116*/ 	.short	(.L_58 - .L_57)
	.align		4
.L_57:
        /*0118*/ 	.word	index@(_ZN7cutlass13device_kernelIN5flash11enable_sm90INS1_16FlashAttnFwdSm90INS1_25CollectiveMainloopFwdSm90ILi2EN4cute5tupleIJNS5_1CILi1EEES8_S8_EEENS6_IJNS7_ILi64EEESA_SA_EEELi512ENS_6half_tEfNS_4arch4Sm90ELb0ELb1ELb1ELb0ELb0ELb0ELb0ELb0ELb0ELb0ELb0ELb0EEENS1_21CollectiveEpilogueFwdINS6_IJSA_NS7_ILi512EEESA_EEES9_SC_SE_Li256ELb0ELb0ELb0ELb0EEENS1_30DynamicPersistentTileSchedulerILi256ELi32ELb0ELb0ELb1EEEEEEEEEvNT_6ParamsE)
        /*011c*/ 	.word	0x00000000


	//----- nvinfo : EIATTR_REGCOUNT
	.align		4
.L_58:
        /*0120*/ 	.byte	0x04, 0x2f
        /*0122*/ 	.short	(.L_60 - .L_59)
	.align		4
.L_59:
        /*0124*/ 	.word	index@(_ZN7cutlass13device_kernelIN5flash11enable_sm90INS1_16FlashAttnFwdSm90INS1_25CollectiveMainloopFwdSm90ILi2EN4cute5tupleIJNS5_1CILi1EEES8_S8_EEENS6_IJNS7_ILi64EEESA_SA_EEELi512ENS_6half_tEfNS_4arch4Sm90ELb0ELb0ELb1ELb1ELb0ELb1ELb1ELb0ELb0ELb0ELb0ELb0EEENS1_21CollectiveEpilogueFwdINS6_IJSA_NS7_ILi512EEESA_EEES9_SC_SE_Li256ELb1ELb0ELb0ELb0EEENS1_36VarlenDynamicPersistentTileSchedulerILi64ELi64ELi256ELi32ELb0ELb0ELb1ELb0ELb1ELb1EEEEEEEEEvNT_6ParamsE)
        /*0128*/ 	.word	0x00000004


	//----- nvinfo : EIATTR_FRAME_SIZE
	.align		4
.L_60:
        /*012c*/ 	.byte	0x04, 0x11
        /*012e*/ 	.short	(.L_62 - .L_61)
	.align		4
.L_61:
        /*0130*/ 	.word	index@(_ZN7cutlass13device_kernelIN5flash11enable_sm90INS1_16FlashAttnFwdSm90INS1_25CollectiveMainloopFwdSm90ILi2EN4cute5tupleIJNS5_1CILi1EEES8_S8_EEENS6_IJNS7_ILi64EEESA_SA_EEELi512ENS_6half_tEfNS_4arch4Sm90ELb0ELb0ELb1ELb1ELb0ELb1ELb1ELb0ELb0ELb0ELb0ELb0EEENS1_21CollectiveEpilogueFwdINS6_IJSA_NS7_ILi512EEESA_EEES9_SC_SE_Li256ELb1ELb0ELb0ELb0EEENS1_36VarlenDynamicPersistentTileSchedulerILi64ELi64ELi256ELi32ELb0ELb0ELb1ELb0ELb1ELb1EEEEEEEEEvNT_6ParamsE)
        /*0134*/ 	.word	0x00000000


	//----- nvinfo : EIATTR_REGCOUNT
	.align		4
.L_62:
        /*0138*/ 	.byte	0x04, 0x2f
        /*013a*/ 	.short	(.L_64 - .L_63)
	.align		4
.L_63:
        /*013c*/ 	.word	index@(_ZN7cutlass13device_kernelIN5flash11enable_sm90INS1_16FlashAttnFwdSm90INS1_25CollectiveMainloopFwdSm90ILi2EN4cute5tupleIJNS5_1CILi1EEES8_S8_EEENS6_IJNS7_ILi64EEESA_SA_EEELi512ENS_6half_tEfNS_4arch4Sm90ELb0ELb0ELb1ELb1ELb0ELb0ELb1ELb0ELb0ELb0ELb0ELb0EEENS1_21CollectiveEpilogueFwdINS6_IJSA_NS7_ILi512EEESA_EEES9_SC_SE_Li256ELb1ELb0ELb0ELb0EEENS1_36VarlenDynamicPersistentTileSchedulerILi64ELi64ELi256ELi32ELb0ELb0ELb1ELb0ELb1ELb1EEEEEEEEEvNT_6ParamsE)
        /*0140*/ 	.word	0x00000004


	//----- nvinfo : EIATTR_FRAME_SIZE
	.align		4
.L_64:
        /*0144*/ 	.byte	0x04, 0x11
        /*0146*/ 	.short	(.L_66 - .L_65)
	.align		4
.L_65:
        /*0148*/ 	.word	index@(_ZN7cutlass13device_kernelIN5flash11enable_sm90INS1_16FlashAttnFwdSm90INS1_25CollectiveMainloopFwdSm90ILi2EN4cute5tupleIJNS5_1CILi1EEES8_S8_EEENS6_IJNS7_ILi64EEESA_SA_EEELi512ENS_6half_tEfNS_4arch4Sm90ELb0ELb0ELb1ELb1ELb0ELb0ELb1ELb0ELb0ELb0ELb0ELb0EEENS1_21CollectiveEpilogueFwdINS6_IJSA_NS7_ILi512EEESA_EEES9_SC_SE_Li256ELb1ELb0ELb0ELb0EEENS1_36VarlenDynamicPersistentTileSchedulerILi64ELi64ELi256ELi32ELb0ELb0ELb1ELb0ELb1ELb1EEEEEEEEEvNT_6ParamsE)
        /*014c*/ 	.word	0x00000000


	//----- nvinfo : EIATTR_REGCOUNT
	.align		4
.L_66:
        /*0150*/ 	.byte	0x04, 0x2f
        /*0152*/ 	.short	(.L_68 - .L_67)
	.align		4
.L_67:
        /*0154*/ 	.word	index@(_ZN7cutlass13device_kernelIN5flash11enable_sm90INS1_16FlashAttnFwdSm90INS1_25CollectiveMainloopFwdSm90ILi2EN4cute5tupleIJNS5_1CILi1EEES8_S8_EEENS6_IJNS7_ILi64EEESA_SA_EEELi512ENS_6half_tEfNS_4arch4Sm90ELb0ELb0ELb1ELb1ELb0ELb1ELb0ELb0ELb0ELb0ELb0ELb0EEENS1_21CollectiveEpilogueFwdINS6_IJSA_NS7_ILi512EEESA_EEES9_SC_SE_Li256ELb1ELb0ELb0ELb0EEENS1_36VarlenDynamicPersistentTileSchedulerILi64ELi64ELi256ELi32ELb0ELb0ELb1ELb0ELb1ELb1EEEEEEEEEvNT_6ParamsE)
        /*0158*/ 	.word	0x00000004


	//----- nvinfo : EIATTR_FRAME_SIZE
	.align		4
.L_68:
        /*015c*/ 	.byte	0x04, 0x11
        /*015e*/ 	.short	(.L_70 - .L_69)
	.align		4
.L_69:
        /*0160*/ 	.word	index@(_ZN7cutlass13device_kernelIN5flash11enable_sm90INS1_16FlashAttnFwdSm90INS1_25CollectiveMainloopFwdSm90ILi2EN4cute5tupleIJNS5_1CILi1EEES8_S8_EEENS6_IJNS7_ILi64EEESA_SA_EEELi512ENS_6half_tEfNS_4arch4Sm90ELb0ELb0ELb1ELb1ELb0ELb1ELb0ELb0ELb0ELb0ELb0ELb0EEENS1_21CollectiveEpilogueFwdINS6_IJSA_NS7_ILi512EEESA_EEES9_SC_SE_Li256ELb1ELb0ELb0ELb0EEENS1_36VarlenDynamicPersistentTileSchedulerILi64ELi64ELi256ELi32ELb0ELb0ELb1ELb0ELb1ELb1EEEEEEEEEvNT_6ParamsE)
        /*0164*/ 	.word	0x00000000


	//----- nvinfo : EIATTR_REGCOUNT
	.align		4
.L_70:
        /*0168*/ 	.byte	0x04, 0x2f
        /*016a*/ 	.short	(.L_72 - .L_71)
	.align		4
.L_71:
        /*016c*/ 	.word	index@(_ZN7cutlass13device_kernelIN5flash11enable_sm90INS1_16FlashAttnFwdSm90INS1_25CollectiveMainloopFwdSm90ILi2EN4cute5tupleIJNS5_1CILi1EEES8_S8_EEENS6_IJNS7_ILi64EEESA_SA_EEELi512ENS_6half_tEfNS_4arch4Sm90ELb0ELb0ELb1ELb1ELb0ELb0ELb0ELb0ELb0ELb0ELb0ELb0EEENS1_21CollectiveEpilogueFwdINS6_IJSA_NS7_ILi512EEESA_EEES9_SC_SE_Li256ELb1ELb0ELb0ELb0EEENS1_36VarlenDynamicPersistentTileSchedulerILi64ELi64ELi256ELi32ELb0ELb0ELb1ELb0ELb1ELb1EEEEEEEEEvNT_6ParamsE)
        /*0170*/ 	.word	0x00000004


	//----- nvinfo : EIATTR_FRAME_SIZE
	.align		4
.L_72:
        /*0174*/ 	.byte	0x04, 0x11
        /*0176*/ 	.short	(.L_74 - .L_73)
	.align		4
.L_73:
        /*0178*/ 	.word	index@(_ZN7cutlass13device_kernelIN5flash11enable_sm90INS1_16FlashAttnFwdSm90INS1_25CollectiveMainloopFwdSm90ILi2EN4cute5tupleIJNS5_1CILi1EEES8_S8_EEENS6_IJNS7_ILi64EEESA_SA_EEELi512ENS_6half_tEfNS_4arch4Sm90ELb0ELb0ELb1ELb1ELb0ELb0ELb0ELb0ELb0ELb0ELb0ELb0EEENS1_21CollectiveEpilogueFwdINS6_IJSA_NS7_ILi512EEESA_EEES9_SC_SE_Li256ELb1ELb0ELb0ELb0EEENS1_36VarlenDynamicPersistentTileSchedulerILi64ELi64ELi256ELi32ELb0ELb0ELb1ELb0ELb1ELb1EEEEEEEEEvNT_6ParamsE)
        /*017c*/ 	.word	0x00000000


	//----- nvinfo : EIATTR_REGCOUNT
	.align		4
.L_74:
        /*0180*/ 	.byte	0x04, 0x2f
        /*0182*/ 	.short	(.L_76 - .L_75)
	.align		4
.L_75:
        /*0184*/ 	.word	index@(_ZN7cutlass13device_kernelIN5flash11enable_sm90INS1_16FlashAttnFwdSm90INS1_25CollectiveMainloopFwdSm90ILi2EN4cute5tupleIJNS5_1CILi1EEES8_S8_EEENS6_IJNS7_ILi64EEESA_SA_EEELi512ENS_6half_tEfNS_4arch4Sm90ELb0ELb0ELb1ELb0ELb0ELb0ELb1ELb0ELb0ELb0ELb0ELb0EEENS1_21CollectiveEpilogueFwdINS6_IJSA_NS7_ILi512EEESA_EEES9_SC_SE_Li256ELb0ELb0ELb0ELb0EEENS1_29StaticPersistentTileSchedulerILb0EEEEEEEEEvNT_6ParamsE)
        /*0188*/ 	.word	0x00000004


	//----- nvinfo : EIATTR_FRAME_SIZE
	.align		4
.L_76:
        /*018c*/ 	.byte	0x04, 0x11
        /*018e*/ 	.short	(.L_78 - .L_77)
	.align		4
.L_77:
        /*0190*/ 	.word	index@(_ZN7cutlass13device_kernelIN5flash11enable_sm90INS1_16FlashAttnFwdSm90INS1_25CollectiveMainloopFwdSm90ILi2EN4cute5tupleIJNS5_1CILi1EEES8_S8_EEENS6_IJNS7_ILi64EEESA_SA_EEELi512ENS_6half_tEfNS_4arch4Sm90ELb0ELb0ELb1ELb0ELb0ELb0ELb1ELb0ELb0ELb0ELb0ELb0EEENS1_21CollectiveEpilogueFwdINS6_IJSA_NS7_ILi512EEESA_EEES9_SC_SE_Li256ELb0ELb0ELb0ELb0EEENS1_29StaticPersistentTileSchedulerILb0EEEEEEEEEvNT_6ParamsE)
        /*0194*/ 	.word	0x00000000


	//----- nvinfo : EIATTR_REGCOUNT
	.align		4
.L_78:
        /*0198*/ 	.byte	0x04, 0x2f
        /*019a*/ 	.short	(.L_80 - .L_79)
	.align		4
.L_79:
        /*019c*/ 	.word	index@(_ZN7cutlass13device_kernelIN5flash11enable_sm90INS1_16FlashAttnFwdSm90INS1_25CollectiveMainloopFwdSm90ILi2EN4cute5tupleIJNS5_1CILi1EEES8_S8_EEENS6_IJNS7_ILi64EEESA_SA_EEELi512ENS_6half_tEfNS_4arch4Sm90ELb0ELb0ELb1ELb0ELb0ELb0ELb0ELb0ELb0ELb0ELb0ELb0EEENS1_21CollectiveEpilogueFwdINS6_IJSA_NS7_ILi512EEESA_EEES9_SC_SE_Li256ELb0ELb0ELb0ELb0EEENS1_29StaticPersistentTileSchedulerILb0EEEEEEEEEvNT_6ParamsE)
        /*01a0*/ 	.word	0x00000004


	//----- nvinfo : EIATTR_FRAME_SIZE
	.align		4
.L_80:
        /*01a4*/ 	.byte	0x04, 0x11
        /*01a6*/ 	.short	(.L_82 - .L_81)
	.align		4
.L_81:
        /*01a8*/ 	.word	index@(_ZN7cutlass13device_kernelIN5flash11enable_sm90INS1_16FlashAttnFwdSm90INS1_25CollectiveMainloopFwdSm90ILi2EN4cute5tupleIJNS5_1CILi1EEES8_S8_EEENS6_IJNS7_ILi64EEESA_SA_EEELi512ENS_6half_tEfNS_4arch4Sm90ELb0ELb0ELb1ELb0ELb0ELb0ELb0ELb0ELb0ELb0ELb0ELb0EEENS1_21CollectiveEpilogueFwdINS6_IJSA_NS7_ILi512EEESA_EEES9_SC_SE_Li256ELb0ELb0ELb0ELb0EEENS1_29StaticPersistentTileSchedulerILb0EEEEEEEEEvNT_6ParamsE)
        /*01ac*/ 	.word	0x00000000


	//----- nvinfo : EIATTR_MIN_STACK_SIZE
	.align		4
.L_82:
        /*01b0*/ 	.byte	0x04, 0x12
        /*01b2*/ 	.short	(.L_84 - .L_83)
	.align		4
.L_83:
        /*01b4*/ 	.word	index@(_ZN7cutlass13device_kernelIN5flash11enable_sm90INS1_16FlashAttnFwdSm90INS1_25CollectiveMainloopFwdSm90ILi2EN4cute5tupleIJNS5_1CILi1EEES8_S8_EEENS6_IJNS7_ILi64EEESA_SA_EEELi512ENS_6half_tEfNS_4arch4Sm90ELb0ELb0ELb1ELb0ELb0ELb0ELb0ELb0ELb0ELb0ELb0ELb0EEENS1_21CollectiveEpilogueFwdINS6_IJSA_NS7_ILi512EEESA_EEES9_SC_SE_Li256ELb0ELb0ELb0ELb0EEENS1_29StaticPersistentTileSchedulerILb0EEEEEEEEEvNT_6ParamsE)
        /*01b8*/ 	.word	0x00000000


	//----- nvinfo : EIATTR_MIN_STACK_SIZE
	.align		4
.L_84:
        /*01bc*/ 	.byte	0x04, 0x12
        /*01be*/ 	.short	(.L_86 - .L_85)
	.align		4
.L_85:
        /*01c0*/ 	.word	index@(_ZN7cutlass13device_kernelIN5flash11enable_sm90INS1_16FlashAttnFwdSm90INS1_25CollectiveMainloopFwdSm90ILi2EN4cute5tupleIJNS5_1CILi1EEES8_S8_EEENS6_IJNS7_ILi64EEESA_SA_EEELi512ENS_6half_tEfNS_4arch4Sm90ELb0ELb0ELb1ELb0ELb0ELb0ELb1ELb0ELb0ELb0ELb0ELb0EEENS1_21CollectiveEpilogueFwdINS6_IJSA_NS7_ILi512EEESA_EEES9_SC_SE_Li256ELb0ELb0ELb0ELb0EEENS1_29StaticPersistentTileSchedulerILb0EEEEEEEEEvNT_6ParamsE)
        /*01c4*/ 	.word	0x00000000


	//----- nvinfo : EIATTR_MIN_STACK_SIZE
	.align		4
.L_86:
        /*01c8*/ 	.byte	0x04, 0x12
        /*01ca*/ 	.short	(.L_88 - .L_87)
	.align		4
.L_87:
        /*01cc*/ 	.word	index@(_ZN7cutlass13device_kernelIN5flash11enable_sm90INS1_16FlashAttnFwdSm90INS1_25CollectiveMainloopFwdSm90ILi2EN4cute5tupleIJNS5_1CILi1EEES8_S8_EEENS6_IJNS7_ILi64EEESA_SA_EEELi512ENS_6half_tEfNS_4arch4Sm90ELb0ELb0ELb1ELb1ELb0ELb0ELb0ELb0ELb0ELb0ELb0ELb0EEENS1_21CollectiveEpilogueFwdINS6_IJSA_NS7_ILi512EEESA_EEES9_SC_SE_Li256ELb1ELb0ELb0ELb0EEENS1_36VarlenDynamicPersistentTileSchedulerILi64ELi64ELi256ELi32ELb0ELb0ELb1ELb0ELb1ELb1EEEEEEEEEvNT_6ParamsE)
        /*01d0*/ 	.word	0x00000000


	//----- nvinfo : EIATTR_MIN_STACK_SIZE
	.align		4
.L_88:
        /*01d4*/ 	.byte	0x04, 0x12
        /*01d6*/ 	.short	(.L_90 - .L_89)
	.align		4
.L_89:
        /*01d8*/ 	.word	index@(_ZN7cutlass13device_kernelIN5flash11enable_sm90INS1_16FlashAttnFwdSm90INS1_25CollectiveMainloopFwdSm90ILi2EN4cute5tupleIJNS5_1CILi1EEES8_S8_EEENS6_IJNS7_ILi64EEESA_SA_EEELi512ENS_6half_tEfNS_4arch4Sm90ELb0ELb0ELb1ELb1ELb0ELb1ELb0ELb0ELb0ELb0ELb0ELb0EEENS1_21CollectiveEpilogueFwdINS6_IJSA_NS7_ILi512EEESA_EEES9_SC_SE_Li256ELb1ELb0ELb0ELb0EEENS1_36VarlenDynamicPersistentTileSchedulerILi64ELi64ELi256ELi32ELb0ELb0ELb1ELb0ELb1ELb1EEEEEEEEEvNT_6ParamsE)
        /*01dc*/ 	.word	0x00000000


	//----- nvinfo : EIATTR_MIN_STACK_SIZE
	.align		4
.L_90:
        /*01e0*/ 	.byte	0x04, 0x12
        /*01e2*/ 	.short	(.L_92 - .L_91)
	.align		4
.L_91:
        /*01e4*/ 	.word	index@(_ZN7cutlass13device_kernelIN5flash11enable_sm90INS1_16FlashAttnFwdSm90INS1_25CollectiveMainloopFwdSm90ILi2EN4cute5tupleIJNS5_1CILi1EEES8_S8_EEENS6_IJNS7_ILi64EEESA_SA_EEELi512ENS_6half_tEfNS_4arch4Sm90ELb0ELb0ELb1ELb1ELb0ELb0ELb1ELb0ELb0ELb0ELb0ELb0EEENS1_21CollectiveEpilogueFwdINS6_IJSA_NS7_ILi512EEESA_EEES9_SC_SE_Li256ELb1ELb0ELb0ELb0EEENS1_36VarlenDynamicPersistentTileSchedulerILi64ELi64ELi256ELi32ELb0ELb0ELb1ELb0ELb1ELb1EEEEEEEEEvNT_6ParamsE)
        /*01e8*/ 	.word	0x00000000


	//----- nvinfo : EIATTR_MIN_STACK_SIZE
	.align		4
.L_92:
        /*01ec*/ 	.byte	0x04, 0x12
        /*01ee*/ 	.short	(.L_94 - .L_93)
	.align		4
.L_93:
        /*01f0*/ 	.word	index@(_ZN7cutlass13device_kernelIN5flash11enable_sm90INS1_16FlashAttnFwdSm90INS1_25CollectiveMainloopFwdSm90ILi2EN4cute5tupleIJNS5_1CILi1EEES8_S8_EEENS6_IJNS7_ILi64EEESA_SA_EEELi512ENS_6half_tEfNS_4arch4Sm90ELb0ELb0ELb1ELb1ELb0ELb1ELb1ELb0ELb0ELb0ELb0ELb0EEENS1_21CollectiveEpilogueFwdINS6_IJSA_NS7_ILi512EEESA_EEES9_SC_SE_Li256ELb1ELb0ELb0ELb0EEENS1_36VarlenDynamicPersistentTileSchedulerILi64ELi64ELi256ELi32ELb0ELb0ELb1ELb0ELb1ELb1EEEEEEEEEvNT_6ParamsE)
        /*01f4*/ 	.word	0x00000000


	//----- nvinfo : EIATTR_MIN_STACK_SIZE
	.align		4
.L_94:
        /*01f8*/ 	.byte	0x04, 0x12
        /*01fa*/ 	.short	(.L_96 - .L_95)
	.align		4
.L_95:
        /*01fc*/ 	.word	index@(_ZN7cutlass13device_kernelIN5flash11enable_sm90INS1_16FlashAttnFwdSm90INS1_25CollectiveMainloopFwdSm90ILi2EN4cute5tupleIJNS5_1CILi1EEES8_S8_EEENS6_IJNS7_ILi64EEESA_SA_EEELi512ENS_6half_tEfNS_4arch4Sm90ELb0ELb1ELb1ELb0ELb0ELb0ELb0ELb0ELb0ELb0ELb0ELb0EEENS1_21CollectiveEpilogueFwdINS6_IJSA_NS7_ILi512EEESA_EEES9_SC_SE_Li256ELb0ELb0ELb0ELb0EEENS1_30DynamicPersistentTileSchedulerILi256ELi32ELb0ELb0ELb1EEEEEEEEEvNT_6ParamsE)
        /*0200*/ 	.word	0x00000000


	//----- nvinfo : EIATTR_MIN_STACK_SIZE
	.align		4
.L_96:
        /*0204*/ 	.byte	0x04, 0x12
        /*0206*/ 	.short	(.L_98 - .L_97)
	.align		4
.L_97:
        /*0208*/ 	.word	index@(_ZN7cutlass13device_kernelIN5flash11enable_sm90INS1_16FlashAttnFwdSm90INS1_25CollectiveMainloopFwdSm90ILi2EN4cute5tupleIJNS5_1CILi1EEES8_S8_EEENS6_IJNS7_ILi64EEESA_SA_EEELi512ENS_6half_tEfNS_4arch4Sm90ELb0ELb1ELb1ELb0ELb0ELb0ELb1ELb0ELb0ELb0ELb0ELb0EEENS1_21CollectiveEpilogueFwdINS6_IJSA_NS7_ILi512EEESA_EEES9_SC_SE_Li256ELb0ELb0ELb0ELb0EEENS1_30DynamicPersistentTileSchedulerILi256ELi32ELb0ELb0ELb1EEEEEEEEEvNT_6ParamsE)
        /*020c*/ 	.word	0x00000000


	//----- nvinfo : EIATTR_MIN_STACK_SIZE
	.align		4
.L_98:
        /*0210*/ 	.byte	0x04, 0x12
        /*0212*/ 	.short	(.L_100 - .L_99)
	.align		4
.L_99:
        /*0214*/ 	.word	index@(_ZN7cutlass13device_kernelIN5flash11enable_sm90INS1_16FlashAttnFwdSm90INS1_25CollectiveMainloopFwdSm90ILi2EN4cute5tupleIJNS5_1CILi1EEES8_S8_EEENS6_IJNS7_ILi64EEESA_SA_EEELi512ENS_6half_tEfNS_4arch4Sm90ELb0ELb1ELb1ELb1ELb0ELb0ELb0ELb0ELb0ELb0ELb0ELb0EEENS1_21CollectiveEpilogueFwdINS6_IJSA_NS7_ILi512EEESA_EEES9_SC_SE_Li256ELb1ELb0ELb0ELb0EEENS1_36VarlenDynamicPersistentTileSchedulerILi64ELi64ELi256ELi32ELb0ELb0ELb1ELb1ELb0ELb1EEEEEEEEEvNT_6ParamsE)
        /*0218*/ 	.word	0x00000000


	//----- nvinfo : EIATTR_MIN_STACK_SIZE
	.align		4
.L_100:
        /*021c*/ 	.byte	0x04, 0x12
        /*021e*/ 	.short	(.L_102 - .L_101)
	.align		4
.L_101:
        /*0220*/ 	.word	index@(_ZN7cutlass13device_kernelIN5flash11enable_sm90INS1_16FlashAttnFwdSm90INS1_25CollectiveMainloopFwdSm90ILi2EN4cute5tupleIJNS5_1CILi1EEES8_S8_EEENS6_IJNS7_ILi64EEESA_SA_EEELi512ENS_6half_tEfNS_4arch4Sm90ELb0ELb1ELb1ELb1ELb0ELb1ELb0ELb0ELb0ELb0ELb0ELb0EEENS1_21CollectiveEpilogueFwdINS6_IJSA_NS7_ILi512EEESA_EEES9_SC_SE_Li256ELb1ELb0ELb0ELb0EEENS1_36VarlenDynamicPersistentTileSchedulerILi64ELi64ELi256ELi32ELb0ELb0ELb1ELb1ELb0ELb1EEEEEEEEEvNT_6ParamsE)
        /*0224*/ 	.word	0x00000000


	//----- nvinfo : EIATTR_MIN_STACK_SIZE
	.align		4
.L_102:
        /*0228*/ 	.byte	0x04, 0x12
        /*022a*/ 	.short	(.L_104 - .L_103)
	.align		4
.L_103:
        /*022c*/ 	.word	index@(_ZN7cutlass13device_kernelIN5flash11enable_sm90INS1_16FlashAttnFwdSm90INS1_25CollectiveMainloopFwdSm90ILi2EN4cute5tupleIJNS5_1CILi1EEES8_S8_EEENS6_IJNS7_ILi64EEESA_SA_EEELi512ENS_6half_tEfNS_4arch4Sm90ELb0ELb1ELb1ELb1ELb0ELb0ELb1ELb0ELb0ELb0ELb0ELb0EEENS1_21CollectiveEpilogueFwdINS6_IJSA_NS7_ILi512EEESA_EEES9_SC_SE_Li256ELb1ELb0ELb0ELb0EEENS1_36VarlenDynamicPersistentTileSchedulerILi64ELi64ELi256ELi32ELb0ELb0ELb1ELb1ELb0ELb1EEEEEEEEEvNT_6ParamsE)
        /*0230*/ 	.word	0x00000000


	//----- nvinfo : EIATTR_MIN_STACK_SIZE
	.align		4
.L_104:
        /*0234*/ 	.byte	0x04, 0x12
        /*0236*/ 	.short	(.L_106 - .L_105)
	.align		4
.L_105:
        /*0238*/ 	.word	index@(_ZN7cutlass13device_kernelIN5flash11enable_sm90INS1_16FlashAttnFwdSm90INS1_25CollectiveMainloopFwdSm90ILi2EN4cute5tupleIJNS5_1CILi1EEES8_S8_EEENS6_IJNS7_ILi64EEESA_SA_EEELi512ENS_6half_tEfNS_4arch4Sm90ELb0ELb1ELb1ELb1ELb0ELb1ELb1ELb0ELb0ELb0ELb0ELb0EEENS1_21CollectiveEpilogueFwdINS6_IJSA_NS7_ILi512EEESA_EEES9_SC_SE_Li256ELb1ELb0ELb0ELb0EEENS1_36VarlenDynamicPersistentTileSchedulerILi64ELi64ELi256ELi32ELb0ELb0ELb1ELb1ELb0ELb1EEEEEEEEEvNT_6ParamsE)
        /*023c*/ 	.word	0x00000000


	//----- nvinfo : EIATTR_MIN_STACK_SIZE
	.align		4
.L_106:
        /*0240*/ 	.byte	0x04, 0x12
        /*0242*/ 	.short	(.L_108 - .L_107)
	.align		4
.L_107:
        /*0244*/ 	.word	index@(_ZN7cutlass13device_kernelIN5flash11enable_sm90INS1_16FlashAttnFwdSm90INS1_25CollectiveMainloopFwdSm90ILi2EN4cute5tupleIJNS5_1CILi1EEES8_S8_EEENS6_IJNS7_ILi64EEESA_SA_EEELi512ENS_6half_tEfNS_4arch4Sm90ELb1ELb0ELb1ELb0ELb0ELb0ELb0ELb0ELb0ELb0ELb0ELb0EEENS1_21CollectiveEpilogueFwdINS6_IJSA_NS7_ILi512EEESA_EEES9_SC_SE_Li256ELb0ELb0ELb0ELb0EEENS1_30DynamicPersistentTileSchedulerILi256ELi32ELb0ELb0ELb1EEEEEEEEEvNT_6ParamsE)
        /*0248*/ 	.word	0x00000000


	//----- nvinfo : EIATTR_MIN_STACK_SIZE
	.align		4
.L_108:
        /*024c*/ 	.byte	0x04, 0x12
        /*024e*/ 	.short	(.L_110 - .L_109)
	.align		4
.L_109:
        /*0250*/ 	.word	index@(_ZN7cutlass13device_kernelIN5flash11enable_sm90INS1_16FlashAttnFwdSm90INS1_25CollectiveMainloopFwdSm90ILi2EN4cute5tupleIJNS5_1CILi1EEES8_S8_EEENS6_IJNS7_ILi64EEESA_SA_EEELi512ENS_6half_tEfNS_4arch4Sm90ELb1ELb0ELb1ELb0ELb0ELb0ELb1ELb0ELb0ELb0ELb0ELb0EEENS1_21CollectiveEpilogueFwdINS6_IJSA_NS7_ILi512EEESA_EEES9_SC_SE_Li256ELb0ELb0ELb0ELb0EEENS1_30DynamicPersistentTileSchedulerILi256ELi32ELb0ELb0ELb1EEEEEEEEEvNT_6ParamsE)
        /*0254*/ 	.word	0x00000000


	//----- nvinfo : EIATTR_MIN_STACK_SIZE
	.align		4
.L_110:
        /*0258*/ 	.byte	0x04, 0x12
        /*025a*/ 	.short	(.L_112 - .L_111)
	.align		4
.L_111:
        /*025c*/ 	.word	index@(_ZN7cutlass13device_kernelIN5flash11enable_sm90INS1_16FlashAttnFwdSm90INS1_25CollectiveMainloopFwdSm90ILi2EN4cute5tupleIJNS5_1CILi1EEES8_S8_EEENS6_IJNS7_ILi64EEESA_SA_EEELi512ENS_6half_tEfNS_4arch4Sm90ELb1ELb0ELb1ELb1ELb0ELb0ELb0ELb0ELb0ELb0ELb0ELb0EEENS1_21CollectiveEpilogueFwdINS6_IJSA_NS7_ILi512EEESA_EEES9_SC_SE_Li256ELb1ELb0ELb0ELb0EEENS1_36VarlenDynamicPersistentTileSchedulerILi64ELi64ELi256ELi32ELb0ELb0ELb1ELb1ELb1ELb1EEEEEEEEEvNT_6ParamsE)
        /*0260*/ 	.word	0x00000000


	//----- nvinfo : EIATTR_MIN_STACK_SIZE
	.align		4
.L_112:
        /*0264*/ 	.byte	0x04, 0x12
        /*0266*/ 	.short	(.L_114 - .L_113)
	.align		4
.L_113:
        /*0268*/ 	.word	index@(_ZN7cutlass13device_kernelIN5flash11enable_sm90INS1_16FlashAttnFwdSm90INS1_25CollectiveMainloopFwdSm90ILi2EN4cute5tupleIJNS5_1CILi1EEES8_S8_EEENS6_IJNS7_ILi64EEESA_SA_EEELi512ENS_6half_tEfNS_4arch4Sm90ELb1ELb0ELb1ELb1ELb0ELb1ELb0ELb0ELb0ELb0ELb0ELb0EEENS1_21CollectiveEpilogueFwdINS6_IJSA_NS7_ILi512EEESA_EEES9_SC_SE_Li256ELb1ELb0ELb0ELb0EEENS1_36VarlenDynamicPersistentTileSchedulerILi64ELi64ELi256ELi32ELb0ELb0ELb1ELb1ELb1ELb1EEEEEEEEEvNT_6ParamsE)
        /*026c*/ 	.word	0x00000000


	//----- nvinfo : EIATTR_MIN_STACK_SIZE
	.align		4
.L_114:
        /*0270*/ 	.byte	0x04, 0x12
        /*0272*/ 	.short	(.L_116 - .L_115)
	.align		4
.L_115:
        /*0274*/ 	.word	index@(_ZN7cutlass13device_kernelIN5flash11enable_sm90INS1_16FlashAttnFwdSm90INS1_25CollectiveMainloopFwdSm90ILi2EN4cute5tupleIJNS5_1CILi1EEES8_S8_EEENS6_IJNS7_ILi64EEESA_SA_EEELi512ENS_6half_tEfNS_4arch4Sm90ELb1ELb0ELb1ELb1ELb0ELb0ELb1ELb0ELb0ELb0ELb0ELb0EEENS1_21CollectiveEpilogueFwdINS6_IJSA_NS7_ILi512EEESA_EEES9_SC_SE_Li256ELb1ELb0ELb0ELb0EEENS1_36VarlenDynamicPersistentTileSchedulerILi64ELi64ELi256ELi32ELb0ELb0ELb1ELb1ELb1ELb1EEEEEEEEEvNT_6ParamsE)
        /*0278*/ 	.word	0x00000000


	//----- nvinfo : EIATTR_MIN_STACK_SIZE
	.align		4
.L_116:
        /*027c*/ 	.byte	0x04, 0x12
        /*027e*/ 	.short	(.L_118 - .L_117)
	.align		4
.L_117:
        /*0280*/ 	.word	index@(_ZN7cutlass13device_kernelIN5flash11enable_sm90INS1_16FlashAttnFwdSm90INS1_25CollectiveMainloopFwdSm90ILi2EN4cute5tupleIJNS5_1CILi1EEES8_S8_EEENS6_IJNS7_ILi64EEESA_SA_EEELi512ENS_6half_tEfNS_4arch4Sm90ELb1ELb0ELb1ELb1ELb0ELb1ELb1ELb0ELb0ELb0ELb0ELb0EEENS1_21CollectiveEpilogueFwdINS6_IJSA_NS7_ILi512EEESA_EEES9_SC_SE_Li256ELb1ELb0ELb0ELb0EEENS1_36VarlenDynamicPersistentTileSchedulerILi64ELi64ELi256ELi32ELb0ELb0ELb1ELb1ELb1ELb1EEEEEEEEEvNT_6ParamsE)
        /*0284*/ 	.word	0x00000000
.L_118:


//--------------------- .nv.compat                --------------------------
	.section	.nv.compat,"",@"SHT_CUDA_COMPAT_INFO"
	.align	4
        /*0000*/ 	.byte	0x02, 0x09, 0x01, 0x00, 0x02, 0x02, 0x01, 0x00, 0x02, 0x05, 0x05, 0x00, 0x03, 0x07, 0x01, 0x01
        /*0010*/ 	.byte	0x02, 0x03, 0x00, 0x00, 0x02, 0x06, 0x01, 0x00, 0x04, 0x0b, 0x08, 0x00, 0x00, 0x00, 0x00, 0x00
        /*0020*/ 	.byte	0x00, 0x00, 0x00, 0x00


//--------------------- .nv.info._ZN7cutlass13device_kernelIN5flash11enable_sm90INS1_16FlashAttnFwdSm90INS1_25CollectiveMainloopFwdSm90ILi2EN4cute5tupleIJNS5_1CILi1EEES8_S8_EEENS6_IJNS7_ILi64EEESA_SA_EEELi512ENS_6half_tEfNS_4arch4Sm90ELb0ELb0ELb1ELb0ELb0ELb0ELb0ELb0ELb0ELb0ELb0ELb0EEENS1_21CollectiveEpilogueFwdINS6_IJSA_NS7_ILi512EEESA_EEES9_SC_SE_Li256ELb0ELb0ELb0ELb0EEENS1_29StaticPersistentTileSchedulerILb0EEEEEEEEEvNT_6ParamsE --------------------------
	.section	.nv.info._ZN7cutlass13device_kernelIN5flash11enable_sm90INS1_16FlashAttnFwdSm90INS1_25CollectiveMainloopFwdSm90ILi2EN4cute5tupleIJNS5_1CILi1EEES8_S8_EEENS6_IJNS7_ILi64EEESA_SA_EEELi512ENS_6half_tEfNS_4arch4Sm90ELb0ELb0ELb1ELb0ELb0ELb0ELb0ELb0ELb0ELb0ELb0ELb0EEENS1_21CollectiveEpilogueFwdINS6_IJSA_NS7_ILi512EEESA_EEES9_SC_SE_Li256ELb0ELb0ELb0ELb0EEENS1_29StaticPersistentTileSchedulerILb0EEEEEEEEEvNT_6ParamsE,"",@"SHT_CUDA_INFO"
	.sectionflags	@""
	.align	4


	//----- nvinfo : EIATTR_CUDA_API_VERSION
	.align		4
        /*0000*/ 	.byte	0x04, 0x37
        /*0002*/ 	.short	(.L_120 - .L_119)
.L_119:
        /*0004*/ 	.word	0x00000082


	//----- nvinfo : EIATTR_KPARAM_INFO
	.align		4
.L_120:
        /*0008*/ 	.byte	0x04, 0x17
        /*000a*/ 	.short	(.L_122 - .L_121)
.L_121:
        /*000c*/ 	.word	0x00000000
        /*0010*/ 	.short	0x0000
        /*0012*/ 	.short	0x0000
        /*0014*/ 	.byte	0x00, 0xf0, 0x01, 0x2e


	//----- nvinfo : EIATTR_SPARSE_MMA_MASK
	.align		4
.L_122:
        /*0018*/ 	.byte	0x03, 0x50
        /*001a*/ 	.short	0x0000


	//----- nvinfo : EIATTR_MAXREG_COUNT
	.align		4
        /*001c*/ 	.byte	0x03, 0x1b
        /*001e*/ 	.short	0x00a8


	//----- nvinfo : EIATTR_MERCURY_ISA_VERSION
	.align		4
        /*0020*/ 	.byte	0x03, 0x5f
        /*0022*/ 	.short	0x0101


	//----- nvinfo : EIATTR_VRC_CTA_INIT_COUNT
	.align		4
        /*0024*/ 	.byte	0x02, 0x4a
	.zero		1
	.zero		1


	//----- nvinfo : EIATTR_EXIT_INSTR_OFFSETS
	.align		4
        /*0028*/ 	.byte	0x04, 0x1c
        /*002a*/ 	.short	(.L_124 - .L_123)


	//   ....[0]....
.L_123:
        /*002c*/ 	.word	0x00000010


	//----- nvinfo : EIATTR_MAX_THREADS
	.align		4
.L_124:
        /*0030*/ 	.byte	0x04, 0x05
        /*0032*/ 	.short	(.L_126 - .L_125)
.L_125:
        /*0034*/ 	.word	0x00000180
        /*0038*/ 	.word	0x00000001
        /*003c*/ 	.word	0x00000001


	//----- nvinfo : EIATTR_CBANK_PARAM_SIZE
	.align		4
.L_126:
        /*0040*/ 	.byte	0x03, 0x19
        /*0042*/ 	.short	0x0b80


	//----- nvinfo : EIATTR_PARAM_CBANK
	.align		4
        /*0044*/ 	.byte	0x04, 0x0a
        /*0046*/ 	.short	(.L_128 - .L_127)
	.align		4
.L_127:
        /*0048*/ 	.word	index@(.nv.constant0._ZN7cutlass13device_kernelIN5flash11enable_sm90INS1_16FlashAttnFwdSm90INS1_25CollectiveMainloopFwdSm90ILi2EN4cute5tupleIJNS5_1CILi1EEES8_S8_EEENS6_IJNS7_ILi64EEESA_SA_EEELi512ENS_6half_tEfNS_4arch4Sm90ELb0ELb0ELb1ELb0ELb0ELb0ELb0ELb0ELb0ELb0ELb0ELb0EEENS1_21CollectiveEpilogueFwdINS6_IJSA_NS7_ILi512EEESA_EEES9_SC_SE_Li256ELb0ELb0ELb0ELb0EEENS1_29StaticPersistentTileSchedulerILb0EEEEEEEEEvNT_6ParamsE)
        /*004c*/ 	.short	0x0380
        /*004e*/ 	.short	0x0b80


	//----- nvinfo : EIATTR_SW_WAR
	.align		4
.L_128:
        /*0050*/ 	.byte	0x04, 0x36
        /*0052*/ 	.short	(.L_130 - .L_129)
.L_129:
        /*0054*/ 	.word	0x00000008
.L_130:


//--------------------- .nv.info._ZN7cutlass13device_kernelIN5flash11enable_sm90INS1_16FlashAttnFwdSm90INS1_25CollectiveMainloopFwdSm90ILi2EN4cute5tupleIJNS5_1CILi1EEES8_S8_EEENS6_IJNS7_ILi64EEESA_SA_EEELi512ENS_6half_tEfNS_4arch4Sm90ELb0ELb0ELb1ELb0ELb0ELb0ELb1ELb0ELb0ELb0ELb0ELb0EEENS1_21CollectiveEpilogueFwdINS6_IJSA_NS7_ILi512EEESA_EEES9_SC_SE_Li256ELb0ELb0ELb0ELb0EEENS1_29StaticPersistentTileSchedulerILb0EEEEEEEEEvNT_6ParamsE --------------------------
	.section	.nv.info._ZN7cutlass13device_kernelIN5flash11enable_sm90INS1_16FlashAttnFwdSm90INS1_25CollectiveMainloopFwdSm90ILi2EN4cute5tupleIJNS5_1CILi1EEES8_S8_EEENS6_IJNS7_ILi64EEESA_SA_EEELi512ENS_6half_tEfNS_4arch4Sm90ELb0ELb0ELb1ELb0ELb0ELb0ELb1ELb0ELb0ELb0ELb0ELb0EEENS1_21CollectiveEpilogueFwdINS6_IJSA_NS7_ILi512EEESA_EEES9_SC_SE_Li256ELb0ELb0ELb0ELb0EEENS1_29StaticPersistentTileSchedulerILb0EEEEEEEEEvNT_6ParamsE,"",@"SHT_CUDA_INFO"
	.sectionflags	@""
	.align	4


	//----- nvinfo : EIATTR_CUDA_API_VERSION
	.align		4
        /*0000*/ 	.byte	0x04, 0x37
        /*0002*/ 	.short	(.L_132 - .L_131)
.L_131:
        /*0004*/ 	.word	0x00000082


	//----- nvinfo : EIATTR_KPARAM_INFO
	.align		4
.L_132:
        /*0008*/ 	.byte	0x04, 0x17
        /*000a*/ 	.short	(.L_134 - .L_133)
.L_133:
        /*000c*/ 	.word	0x00000000
        /*0010*/ 	.short	0x0000
        /*0012*/ 	.short	0x0000
        /*0014*/ 	.byte	0x00, 0xf0, 0x01, 0x32


	//----- nvinfo : EIATTR_SPARSE_MMA_MASK
	.align		4
.L_134:
        /*0018*/ 	.byte	0x03, 0x50
        /*001a*/ 	.short	0x0000


	//----- nvinfo : EIATTR_MAXREG_COUNT
	.align		4
        /*001c*/ 	.byte	0x03, 0x1b
        /*001e*/ 	.short	0x00a8


	//----- nvinfo : EIATTR_MERCURY_ISA_VERSION
	.align		4
        /*0020*/ 	.byte	0x03, 0x5f
        /*0022*/ 	.short	0x0101


	//----- nvinfo : EIATTR_VRC_CTA_INIT_COUNT
	.align		4
        /*0024*/ 	.byte	0x02, 0x4a
	.zero		1
	.zero		1


	//----- nvinfo : EIATTR_EXIT_INSTR_OFFSETS
	.align		4
        /*0028*/ 	.byte	0x04, 0x1c
        /*002a*/ 	.short	(.L_136 - .L_135)


	//   ....[0]....
.L_135:
        /*002c*/ 	.word	0x00000010


	//----- nvinfo : EIATTR_MAX_THREADS
	.align		4
.L_136:
        /*0030*/ 	.byte	0x04, 0x05
        /*0032*/ 	.short	(.L_138 - .L_137)
.L_137:
        /*0034*/ 	.word	0x00000180
        /*0038*/ 	.word	0x00000001
        /*003c*/ 	.word	0x00000001


	//----- nvinfo : EIATTR_CBANK_PARAM_SIZE
	.align		4
.L_138:
        /*0040*/ 	.byte	0x03, 0x19
        /*0042*/ 	.short	0x0c80


	//----- nvinfo : EIATTR_PARAM_CBANK
	.align		4
        /*0044*/ 	.byte	0x04, 0x0a
        /*0046*/ 	.short	(.L_140 - .L_139)
	.align		4
.L_139:
        /*0048*/ 	.word	index@(.nv.constant0._ZN7cutlass13device_kernelIN5flash11enable_sm90INS1_16FlashAttnFwdSm90INS1_25CollectiveMainloopFwdSm90ILi2EN4cute5tupleIJNS5_1CILi1EEES8_S8_EEENS6_IJNS7_ILi64EEESA_SA_EEELi512ENS_6half_tEfNS_4arch4Sm90ELb0ELb0ELb1ELb0ELb0ELb0ELb1ELb0ELb0ELb0ELb0ELb0EEENS1_21CollectiveEpilogueFwdINS6_IJSA_NS7_ILi512EEESA_EEES9_SC_SE_Li256ELb0ELb0ELb0ELb0EEENS1_29StaticPersistentTileSchedulerILb0EEEEEEEEEvNT_6ParamsE)
        /*004c*/ 	.short	0x0380
        /*004e*/ 	.short	0x0c80


	//----- nvinfo : EIATTR_SW_WAR
	.align		4
.L_140:
        /*0050*/ 	.byte	0x04, 0x36
        /*0052*/ 	.short	(.L_142 - .L_141)
.L_141:
        /*0054*/ 	.word	0x00000008
.L_142:


//--------------------- .nv.info._ZN7cutlass13device_kernelIN5flash11enable_sm90INS1_16FlashAttnFwdSm90INS1_25CollectiveMainloopFwdSm90ILi2EN4cute5tupleIJNS5_1CILi1EEES8_S8_EEENS6_IJNS7_ILi64EEESA_SA_EEELi512ENS_6half_tEfNS_4arch4Sm90ELb0ELb0ELb1ELb1ELb0ELb0ELb0ELb0ELb0ELb0ELb0ELb0EEENS1_21CollectiveEpilogueFwdINS6_IJSA_NS7_ILi512EEESA_EEES9_SC_SE_Li256ELb1ELb0ELb0ELb0EEENS1_36VarlenDynamicPersistentTileSchedulerILi64ELi64ELi256ELi32ELb0ELb0ELb1ELb0ELb1ELb1EEEEEEEEEvNT_6ParamsE --------------------------
	.section	.nv.info._ZN7cutlass13device_kernelIN5flash11enable_sm90INS1_16FlashAttnFwdSm90INS1_25CollectiveMainloopFwdSm90ILi2EN4cute5tupleIJNS5_1CILi1EEES8_S8_EEENS6_IJNS7_ILi64EEESA_SA_EEELi512ENS_6half_tEfNS_4arch4Sm90ELb0ELb0ELb1ELb1ELb0ELb0ELb0ELb0ELb0ELb0ELb0ELb0EEENS1_21CollectiveEpilogueFwdINS6_IJSA_NS7_ILi512EEESA_EEES9_SC_SE_Li256ELb1ELb0ELb0ELb0EEENS1_36VarlenDynamicPersistentTileSchedulerILi64ELi64ELi256ELi32ELb0ELb0ELb1ELb0ELb1ELb1EEEEEEEEEvNT_6ParamsE,"",@"SHT_CUDA_INFO"
	.sectionflags	@""
	.align	4


	//----- nvinfo : EIATTR_CUDA_API_VERSION
	.align		4
        /*0000*/ 	.byte	0x04, 0x37
        /*0002*/ 	.short	(.L_144 - .L_143)
.L_143:
        /*0004*/ 	.word	0x00000082


	//----- nvinfo : EIATTR_KPARAM_INFO
	.align		4
.L_144:
        /*0008*/ 	.byte	0x04, 0x17
        /*000a*/ 	.short	(.L_146 - .L_145)
.L_145:
        /*000c*/ 	.word	0x00000000
        /*0010*/ 	.short	0x0000
        /*0012*/ 	.short	0x0000
        /*0014*/ 	.byte	0x00, 0xf0, 0x01, 0x28


	//----- nvinfo : EIATTR_SPARSE_MMA_MASK
	.align		4
.L_146:
        /*0018*/ 	.byte	0x03, 0x50
        /*001a*/ 	.short	0x0000


	//----- nvinfo : EIATTR_MAXREG_COUNT
	.align		4
        /*001c*/ 	.byte	0x03, 0x1b
        /*001e*/ 	.short	0x00a8


	//----- nvinfo : EIATTR_MERCURY_ISA_VERSION
	.align		4
        /*0020*/ 	.byte	0x03, 0x5f
        /*0022*/ 	.short	0x0101


	//----- nvinfo : EIATTR_VRC_CTA_INIT_COUNT
	.align		4
        /*0024*/ 	.byte	0x02, 0x4a
	.zero		1
	.zero		1


	//----- nvinfo : EIATTR_EXIT_INSTR_OFFSETS
	.align		4
        /*0028*/ 	.byte	0x04, 0x1c
        /*002a*/ 	.short	(.L_148 - .L_147)


	//   ....[0]....
.L_147:
        /*002c*/ 	.word	0x00000010


	//----- nvinfo : EIATTR_MAX_THREADS
	.align		4
.L_148:
        /*0030*/ 	.byte	0x04, 0x05
        /*0032*/ 	.short	(.L_150 - .L_149)
.L_149:
        /*0034*/ 	.word	0x00000180
        /*0038*/ 	.word	0x00000001
        /*003c*/ 	.word	0x00000001


	//----- nvinfo : EIATTR_CBANK_PARAM_SIZE
	.align		4
.L_150:
        /*0040*/ 	.byte	0x03, 0x19
        /*0042*/ 	.short	0x0a00


	//----- nvinfo : EIATTR_PARAM_CBANK
	.align		4
        /*0044*/ 	.byte	0x04, 0x0a
        /*0046*/ 	.short	(.L_152 - .L_151)
	.align		4
.L_151:
        /*0048*/ 	.word	index@(.nv.constant0._ZN7cutlass13device_kernelIN5flash11enable_sm90INS1_16FlashAttnFwdSm90INS1_25CollectiveMainloopFwdSm90ILi2EN4cute5tupleIJNS5_1CILi1EEES8_S8_EEENS6_IJNS7_ILi64EEESA_SA_EEELi512ENS_6half_tEfNS_4arch4Sm90ELb0ELb0ELb1ELb1ELb0ELb0ELb0ELb0ELb0ELb0ELb0ELb0EEENS1_21CollectiveEpilogueFwdINS6_IJSA_NS7_ILi512EEESA_EEES9_SC_SE_Li256ELb1ELb0ELb0ELb0EEENS1_36VarlenDynamicPersistentTileSchedulerILi64ELi64ELi256ELi32ELb0ELb0ELb1ELb0ELb1ELb1EEEEEEEEEvNT_6ParamsE)
        /*004c*/ 	.short	0x0380
        /*004e*/ 	.short	0x0a00


	//----- nvinfo : EIATTR_SW_WAR
	.align		4
.L_152:
        /*0050*/ 	.byte	0x04, 0x36
        /*0052*/ 	.short	(.L_154 - .L_153)
.L_153:
        /*0054*/ 	.word	0x00000008
.L_154:


//--------------------- .nv.info._ZN7cutlass13device_kernelIN5flash11enable_sm90INS1_16FlashAttnFwdSm90INS1_25CollectiveMainloopFwdSm90ILi2EN4cute5tupleIJNS5_1CILi1EEES8_S8_EEENS6_IJNS7_ILi64EEESA_SA_EEELi512ENS_6half_tEfNS_4arch4Sm90ELb0ELb0ELb1ELb1ELb0ELb1ELb0ELb0ELb0ELb0ELb0ELb0EEENS1_21CollectiveEpilogueFwdINS6_IJSA_NS7_ILi512EEESA_EEES9_SC_SE_Li256ELb1ELb0ELb0ELb0EEENS1_36VarlenDynamicPersistentTileSchedulerILi64ELi64ELi256ELi32ELb0ELb0ELb1ELb0ELb1ELb1EEEEEEEEEvNT_6ParamsE --------------------------
	.section	.nv.info._ZN7cutlass13device_kernelIN5flash11enable_sm90INS1_16FlashAttnFwdSm90INS1_25CollectiveMainloopFwdSm90ILi2EN4cute5tupleIJNS5_1CILi1EEES8_S8_EEENS6_IJNS7_ILi64EEESA_SA_EEELi512ENS_6half_tEfNS_4arch4Sm90ELb0ELb0ELb1ELb1ELb0ELb1ELb0ELb0ELb0ELb0ELb0ELb0EEENS1_21CollectiveEpilogueFwdINS6_IJSA_NS7_ILi512EEESA_EEES9_SC_SE_Li256ELb1ELb0ELb0ELb0EEENS1_36VarlenDynamicPersistentTileSchedulerILi64ELi64ELi256ELi32ELb0ELb0ELb1ELb0ELb1ELb1EEEEEEEEEvNT_6ParamsE,"",@"SHT_CUDA_INFO"
	.sectionflags	@""
	.align	4


	//----- nvinfo : EIATTR_CUDA_API_VERSION
	.align		4
        /*0000*/ 	.byte	0x04, 0x37
        /*0002*/ 	.short	(.L_156 - .L_155)
.L_155:
        /*0004*/ 	.word	0x00000082


	//----- nvinfo : EIATTR_KPARAM_INFO
	.align		4
.L_156:
        /*0008*/ 	.byte	0x04, 0x17
        /*000a*/ 	.short	(.L_158 - .L_157)
.L_157:
        /*000c*/ 	.word	0x00000000
        /*0010*/ 	.short	0x0000
        /*0012*/ 	.short	0x0000
        /*0014*/ 	.byte	0x00, 0xf0, 0x01, 0x28


	//----- nvinfo : EIATTR_SPARSE_MMA_MASK
	.align		4
.L_158:
        /*0018*/ 	.byte	0x03, 0x50
        /*001a*/ 	.short	0x0000


	//----- nvinfo : EIATTR_MAXREG_COUNT
	.align		4
        /*001c*/ 	.byte	0x03, 0x1b
        /*001e*/ 	.short	0x00a8


	//----- nvinfo : EIATTR_MERCURY_ISA_VERSION
	.align		4
        /*0020*/ 	.byte	0x03, 0x5f
        /*0022*/ 	.short	0x0101


	//----- nvinfo : EIATTR_VRC_CTA_INIT_COUNT
	.align		4
        /*0024*/ 	.byte	0x02, 0x4a
	.zero		1
	.zero		1


	//----- nvinfo : EIATTR_EXIT_INSTR_OFFSETS
	.align		4
        /*0028*/ 	.byte	0x04, 0x1c
        /*002a*/ 	.short	(.L_160 - .L_159)


	//   ....[0]....
.L_159:
        /*002c*/ 	.word	0x00000010


	//----- nvinfo : EIATTR_MAX_THREADS
	.align		4
.L_160:
        /*0030*/ 	.byte	0x04, 0x05
        /*0032*/ 	.short	(.L_162 - .L_161)
.L_161:
        /*0034*/ 	.word	0x00000180
        /*0038*/ 	.word	0x00000001
        /*003c*/ 	.word	0x00000001


	//----- nvinfo : EIATTR_CBANK_PARAM_SIZE
	.align		4
.L_162:
        /*0040*/ 	.byte	0x03, 0x19
        /*0042*/ 	.short	0x0a00


	//----- nvinfo : EIATTR_PARAM_CBANK
	.align		4
        /*0044*/ 	.byte	0x04, 0x0a
        /*0046*/ 	.short	(.L_164 - .L_163)
	.align		4
.L_163:
        /*0048*/ 	.word	index@(.nv.constant0._ZN7cutlass13device_kernelIN5flash11enable_sm90INS1_16FlashAttnFwdSm90INS1_25CollectiveMainloopFwdSm90ILi2EN4cute5tupleIJNS5_1CILi1EEES8_S8_EEENS6_IJNS7_ILi64EEESA_SA_EEELi512ENS_6half_tEfNS_4arch4Sm90ELb0ELb0ELb1ELb1ELb0ELb1ELb0ELb0ELb0ELb0ELb0ELb0EEENS1_21CollectiveEpilogueFwdINS6_IJSA_NS7_ILi512EEESA_EEES9_SC_SE_Li256ELb1ELb0ELb0ELb0EEENS1_36VarlenDynamicPersistentTileSchedulerILi64ELi64ELi256ELi32ELb0ELb0ELb1ELb0ELb1ELb1EEEEEEEEEvNT_6ParamsE)
        /*004c*/ 	.short	0x0380
        /*004e*/ 	.short	0x0a00


	//----- nvinfo : EIATTR_SW_WAR
	.align		4
.L_164:
        /*0050*/ 	.byte	0x04, 0x36
        /*0052*/ 	.short	(.L_166 - .L_165)
.L_165:
        /*0054*/ 	.word	0x00000008
.L_166:


//--------------------- .nv.info._ZN7cutlass13device_kernelIN5flash11enable_sm90INS1_16FlashAttnFwdSm90INS1_25CollectiveMainloopFwdSm90ILi2EN4cute5tupleIJNS5_1CILi1EEES8_S8_EEENS6_IJNS7_ILi64EEESA_SA_EEELi512ENS_6half_tEfNS_4arch4Sm90ELb0ELb0ELb1ELb1ELb0ELb0ELb1ELb0ELb0ELb0ELb0ELb0EEENS1_21CollectiveEpilogueFwdINS6_IJSA_NS7_ILi512EEESA_EEES9_SC_SE_Li256ELb1ELb0ELb0ELb0EEENS1_36VarlenDynamicPersistentTileSchedulerILi64ELi64ELi256ELi32ELb0ELb0ELb1ELb0ELb1ELb1EEEEEEEEEvNT_6ParamsE --------------------------
	.section	.nv.info._ZN7cutlass13device_kernelIN5flash11enable_sm90INS1_16FlashAttnFwdSm90INS1_25CollectiveMainloopFwdSm90ILi2EN4cute5tupleIJNS5_1CILi1EEES8_S8_EEENS6_IJNS7_ILi64EEESA_SA_EEELi512ENS_6half_tEfNS_4arch4Sm90ELb0ELb0ELb1ELb1ELb0ELb0ELb1ELb0ELb0ELb0ELb0ELb0EEENS1_21CollectiveEpilogueFwdINS6_IJSA_NS7_ILi512EEESA_EEES9_SC_SE_Li256ELb1ELb0ELb0ELb0EEENS1_36VarlenDynamicPersistentTileSchedulerILi64ELi64ELi256ELi32ELb0ELb0ELb1ELb0ELb1ELb1EEEEEEEEEvNT_6ParamsE,"",@"SHT_CUDA_INFO"
	.sectionflags	@""
	.align	4


	//----- nvinfo : EIATTR_CUDA_API_VERSION
	.align		4
        /*0000*/ 	.byte	0x04, 0x37
        /*0002*/ 	.short	(.L_168 - .L_167)
.L_167:
        /*0004*/ 	.word	0x00000082


	//----- nvinfo : EIATTR_KPARAM_INFO
	.align		4
.L_168:
        /*0008*/ 	.byte	0x04, 0x17
        /*000a*/ 	.short	(.L_170 - .L_169)
.L_169:
        /*000c*/ 	.word	0x00000000
        /*0010*/ 	.short	0x0000
        /*0012*/ 	.short	0x0000
        /*0014*/ 	.byte	0x00, 0xf0, 0x01, 0x2c


	//----- nvinfo : EIATTR_SPARSE_MMA_MASK
	.align		4
.L_170:
        /*0018*/ 	.byte	0x03, 0x50
        /*001a*/ 	.short	0x0000


	//----- nvinfo : EIATTR_MAXREG_COUNT
	.align		4
        /*001c*/ 	.byte	0x03, 0x1b
        /*001e*/ 	.short	0x00a8


	//----- nvinfo : EIATTR_MERCURY_ISA_VERSION
	.align		4
        /*0020*/ 	.byte	0x03, 0x5f
        /*0022*/ 	.short	0x0101


	//----- nvinfo : EIATTR_VRC_CTA_INIT_COUNT
	.align		4
        /*0024*/ 	.byte	0x02, 0x4a
	.zero		1
	.zero		1


	//----- nvinfo : EIATTR_EXIT_INSTR_OFFSETS
	.align		4
        /*0028*/ 	.byte	0x04, 0x1c
        /*002a*/ 	.short	(.L_172 - .L_171)


	//   ....[0]....
.L_171:
        /*002c*/ 	.word	0x00000010


	//----- nvinfo : EIATTR_MAX_THREADS
	.align		4
.L_172:
        /*0030*/ 	.byte	0x04, 0x05
        /*0032*/ 	.short	(.L_174 - .L_173)
.L_173:
        /*0034*/ 	.word	0x00000180
        /*0038*/ 	.word	0x00000001
        /*003c*/ 	.word	0x00000001


	//----- nvinfo : EIATTR_CBANK_PARAM_SIZE
	.align		4
.L_174:
        /*0040*/ 	.byte	0x03, 0x19
        /*0042*/ 	.short	0x0b00


	//----- nvinfo : EIATTR_PARAM_CBANK
	.align		4
        /*0044*/ 	.byte	0x04, 0x0a
        /*0046*/ 	.short	(.L_176 - .L_175)
	.align		4
.L_175:
        /*0048*/ 	.word	index@(.nv.constant0._ZN7cutlass13device_kernelIN5flash11enable_sm90INS1_16FlashAttnFwdSm90INS1_25CollectiveMainloopFwdSm90ILi2EN4cute5tupleIJNS5_1CILi1EEES8_S8_EEENS6_IJNS7_ILi64EEESA_SA_EEELi512ENS_6half_tEfNS_4arch4Sm90ELb0ELb0ELb1ELb1ELb0ELb0ELb1ELb0ELb0ELb0ELb0ELb0EEENS1_21CollectiveEpilogueFwdINS6_IJSA_NS7_ILi512EEESA_EEES9_SC_SE_Li256ELb1ELb0ELb0ELb0EEENS1_36VarlenDynamicPersistentTileSchedulerILi64ELi64ELi256ELi32ELb0ELb0ELb1ELb0ELb1ELb1EEEEEEEEEvNT_6ParamsE)
        /*004c*/ 	.short	0x0380
        /*004e*/ 	.short	0x0b00


	//----- nvinfo : EIATTR_SW_WAR
	.align		4
.L_176:
        /*0050*/ 	.byte	0x04, 0x36
        /*0052*/ 	.short	(.L_178 - .L_177)
.L_177:
        /*0054*/ 	.word	0x00000008
.L_178:


//--------------------- .nv.info._ZN7cutlass13device_kernelIN5flash11enable_sm90INS1_16FlashAttnFwdSm90INS1_25CollectiveMainloopFwdSm90ILi2EN4cute5tupleIJNS5_1CILi1EEES8_S8_EEENS6_IJNS7_ILi64EEESA_SA_EEELi512ENS_6half_tEfNS_4arch4Sm90ELb0ELb0ELb1ELb1ELb0ELb1ELb1ELb0ELb0ELb0ELb0ELb0EEENS1_21CollectiveEpilogueFwdINS6_IJSA_NS7_ILi512EEESA_EEES9_SC_SE_Li256ELb1ELb0ELb0ELb0EEENS1_36VarlenDynamicPersistentTileSchedulerILi64ELi64ELi256ELi32ELb0ELb0ELb1ELb0ELb1ELb1EEEEEEEEEvNT_6ParamsE --------------------------
	.section	.nv.info._ZN7cutlass13device_kernelIN5flash11enable_sm90INS1_16FlashAttnFwdSm90INS1_25CollectiveMainloopFwdSm90ILi2EN4cute5tupleIJNS5_1CILi1EEES8_S8_EEENS6_IJNS7_ILi64EEESA_SA_EEELi512ENS_6half_tEfNS_4arch4Sm90ELb0ELb0ELb1ELb1ELb0ELb1ELb1ELb0ELb0ELb0ELb0ELb0EEENS1_21CollectiveEpilogueFwdINS6_IJSA_NS7_ILi512EEESA_EEES9_SC_SE_Li256ELb1ELb0ELb0ELb0EEENS1_36VarlenDynamicPersistentTileSchedulerILi64ELi64ELi256ELi32ELb0ELb0ELb1ELb0ELb1ELb1EEEEEEEEEvNT_6ParamsE,"",@"SHT_CUDA_INFO"
	.sectionflags	@""
	.align	4


	//----- nvinfo : EIATTR_CUDA_API_VERSION
	.align		4
        /*0000*/ 	.byte	0x04, 0x37
        /*0002*/ 	.short	(.L_180 - .L_179)
.L_179:
        /*0004*/ 	.word	0x00000082


	//----- nvinfo : EIATTR_KPARAM_INFO
	.align		4
.L_180:
        /*0008*/ 	.byte	0x04, 0x17
        /*000a*/ 	.short	(.L_182 - .L_181)
.L_181:
        /*000c*/ 	.word	0x00000000
        /*0010*/ 	.short	0x0000
        /*0012*/ 	.short	0x0000
        /*0014*/ 	.byte	0x00, 0xf0, 0x01, 0x2c


	//----- nvinfo : EIATTR_SPARSE_MMA_MASK
	.align		4
.L_182:
        /*0018*/ 	.byte	0x03, 0x50
        /*001a*/ 	.short	0x0000


	//----- nvinfo : EIATTR_MAXREG_COUNT
	.align		4
        /*001c*/ 	.byte	0x03, 0x1b
        /*001e*/ 	.short	0x00a8


	//----- nvinfo : EIATTR_MERCURY_ISA_VERSION
	.align		4
        /*0020*/ 	.byte	0x03, 0x5f
        /*0022*/ 	.short	0x0101


	//----- nvinfo : EIATTR_VRC_CTA_INIT_COUNT
	.align		4
        /*0024*/ 	.byte	0x02, 0x4a
	.zero		1
	.zero		1


	//----- nvinfo : EIATTR_EXIT_INSTR_OFFSETS
	.align		4
        /*0028*/ 	.byte	0x04, 0x1c
        /*002a*/ 	.short	(.L_184 - .L_183)


	//   ....[0]....
.L_183:
        /*002c*/ 	.word	0x00000010


	//----- nvinfo : EIATTR_MAX_THREADS
	.align		4
.L_184:
        /*0030*/ 	.byte	0x04, 0x05
        /*0032*/ 	.short	(.L_186 - .L_185)
.L_185:
        /*0034*/ 	.word	0x00000180
        /*0038*/ 	.word	0x00000001
        /*003c*/ 	.word	0x00000001


	//----- nvinfo : EIATTR_CBANK_PARAM_SIZE
	.align		4
.L_186:
        /*0040*/ 	.byte	0x03, 0x19
        /*0042*/ 	.short	0x0b00


	//----- nvinfo : EIATTR_PARAM_CBANK
	.align		4
        /*0044*/ 	.byte	0x04, 0x0a
        /*0046*/ 	.short	(.L_188 - .L_187)
	.align		4
.L_187:
        /*0048*/ 	.word	index@(.nv.constant0._ZN7cutlass13device_kernelIN5flash11enable_sm90INS1_16FlashAttnFwdSm90INS1_25CollectiveMainloopFwdSm90ILi2EN4cute5tupleIJNS5_1CILi1EEES8_S8_EEENS6_IJNS7_ILi64EEESA_SA_EEELi512ENS_6half_tEfNS_4arch4Sm90ELb0ELb0ELb1ELb1ELb0ELb1ELb1ELb0ELb0ELb0ELb0ELb0EEENS1_21CollectiveEpilogueFwdINS6_IJSA_NS7_ILi512EEESA_EEES9_SC_SE_Li256ELb1ELb0ELb0ELb0EEENS1_36VarlenDynamicPersistentTileSchedulerILi64ELi64ELi256ELi32ELb0ELb0ELb1ELb0ELb1ELb1EEEEEEEEEvNT_6ParamsE)
        /*004c*/ 	.short	0x0380
        /*004e*/ 	.short	0x0b00


	//----- nvinfo : EIATTR_SW_WAR
	.align		4
.L_188:
        /*0050*/ 	.byte	0x04, 0x36
        /*0052*/ 	.short	(.L_190 - .L_189)
.L_189:
        /*0054*/ 	.word	0x00000008
.L_190:


//--------------------- .nv.info._ZN7cutlass13device_kernelIN5flash11enable_sm90INS1_16FlashAttnFwdSm90INS1_25CollectiveMainloopFwdSm90ILi2EN4cute5tupleIJNS5_1CILi1EEES8_S8_EEENS6_IJNS7_ILi64EEESA_SA_EEELi512ENS_6half_tEfNS_4arch4Sm90ELb0ELb1ELb1ELb0ELb0ELb0ELb0ELb0ELb0ELb0ELb0ELb0EEENS1_21CollectiveEpilogueFwdINS6_IJSA_NS7_ILi512EEESA_EEES9_SC_SE_Li256ELb0ELb0ELb0ELb0EEENS1_30DynamicPersistentTileSchedulerILi256ELi32ELb0ELb0ELb1EEEEEEEEEvNT_6ParamsE --------------------------
	.section	.nv.info._ZN7cutlass13device_kernelIN5flash11enable_sm90INS1_16FlashAttnFwdSm90INS1_25CollectiveMainloopFwdSm90ILi2EN4cute5tupleIJNS5_1CILi1EEES8_S8_EEENS6_IJNS7_ILi64EEESA_SA_EEELi512ENS_6half_tEfNS_4arch4Sm90ELb0ELb1ELb1ELb0ELb0ELb0ELb0ELb0ELb0ELb0ELb0ELb0EEENS1_21CollectiveEpilogueFwdINS6_IJSA_NS7_ILi512EEESA_EEES9_SC_SE_Li256ELb0ELb0ELb0ELb0EEENS1_30DynamicPersistentTileSchedulerILi256ELi32ELb0ELb0ELb1EEEEEEEEEvNT_6ParamsE,"",@"SHT_CUDA_INFO"
	.sectionflags	@""
	.align	4


	//----- nvinfo : EIATTR_CUDA_API_VERSION
	.align		4
        /*0000*/ 	.byte	0x04, 0x37
        /*0002*/ 	.short	(.L_192 - .L_191)
.L_191:
        /*0004*/ 	.word	0x00000082


	//----- nvinfo : EIATTR_KPARAM_INFO
	.align		4
.L_192:
        /*0008*/ 	.byte	0x04, 0x17
        /*000a*/ 	.short	(.L_194 - .L_193)
.L_193:
        /*000c*/ 	.word	0x00000000
        /*0010*/ 	.short	0x0000
        /*0012*/ 	.short	0x0000
        /*0014*/ 	.byte	0x00, 0xf0, 0x01, 0x2e


	//----- nvinfo : EIATTR_SPARSE_MMA_MASK
	.align		4
.L_194:
        /*0018*/ 	.byte	0x03, 0x50
        /*001a*/ 	.short	0x0000


	//----- nvinfo : EIATTR_MAXREG_COUNT
	.align		4
        /*001c*/ 	.byte	0x03, 0x1b
        /*001e*/ 	.short	0x00a8


	//----- nvinfo : EIATTR_MERCURY_ISA_VERSION
	.align		4
        /*0020*/ 	.byte	0x03, 0x5f
        /*0022*/ 	.short	0x0101


	//----- nvinfo : EIATTR_VRC_CTA_INIT_COUNT
	.align		4
        /*0024*/ 	.byte	0x02, 0x4a
	.zero		1
	.zero		1


	//----- nvinfo : EIATTR_EXIT_INSTR_OFFSETS
	.align		4
        /*0028*/ 	.byte	0x04, 0x1c
        /*002a*/ 	.short	(.L_196 - .L_195)


	//   ....[0]....
.L_195:
        /*002c*/ 	.word	0x00000010


	//----- nvinfo : EIATTR_MAX_THREADS
	.align		4
.L_196:
        /*0030*/ 	.byte	0x04, 0x05
        /*0032*/ 	.short	(.L_198 - .L_197)
.L_197:
        /*0034*/ 	.word	0x00000180
        /*0038*/ 	.word	0x00000001
        /*003c*/ 	.word	0x00000001


	//----- nvinfo : EIATTR_CBANK_PARAM_SIZE
	.align		4
.L_198:
        /*0040*/ 	.byte	0x03, 0x19
        /*0042*/ 	.short	0x0b80


	//----- nvinfo : EIATTR_PARAM_CBANK
	.align		4
        /*0044*/ 	.byte	0x04, 0x0a
        /*0046*/ 	.short	(.L_200 - .L_199)
	.align		4
.L_199:
        /*0048*/ 	.word	index@(.nv.constant0._ZN7cutlass13device_kernelIN5flash11enable_sm90INS1_16FlashAttnFwdSm90INS1_25CollectiveMainloopFwdSm90ILi2EN4cute5tupleIJNS5_1CILi1EEES8_S8_EEENS6_IJNS7_ILi64EEESA_SA_EEELi512ENS_6half_tEfNS_4arch4Sm90ELb0ELb1ELb1ELb0ELb0ELb0ELb0ELb0ELb0ELb0ELb0ELb0EEENS1_21CollectiveEpilogueFwdINS6_IJSA_NS7_ILi512EEESA_EEES9_SC_SE_Li256ELb0ELb0ELb0ELb0EEENS1_30DynamicPersistentTileSchedulerILi256ELi32ELb0ELb0ELb1EEEEEEEEEvNT_6ParamsE)
        /*004c*/ 	.short	0x0380
        /*004e*/ 	.short	0x0b80


	//----- nvinfo : EIATTR_SW_WAR
	.align		4
.L_200:
        /*0050*/ 	.byte	0x04, 0x36
        /*0052*/ 	.short	(.L_202 - .L_201)
.L_201:
        /*0054*/ 	.word	0x00000008
.L_202:


//--------------------- .nv.info._ZN7cutlass13device_kernelIN5flash11enable_sm90INS1_16FlashAttnFwdSm90INS1_25CollectiveMainloopFwdSm90ILi2EN4cute5tupleIJNS5_1CILi1EEES8_S8_EEENS6_IJNS7_ILi64EEESA_SA_EEELi512ENS_6half_tEfNS_4arch4Sm90ELb0ELb1ELb1ELb0ELb0ELb0ELb1ELb0ELb0ELb0ELb0ELb0EEENS1_21CollectiveEpilogueFwdINS6_IJSA_NS7_ILi512EEESA_EEES9_SC_SE_Li256ELb0ELb0ELb0ELb0EEENS1_30DynamicPersistentTileSchedulerILi256ELi32ELb0ELb0ELb1EEEEEEEEEvNT_6ParamsE --------------------------
	.section	.nv.info._ZN7cutlass13device_kernelIN5flash11enable_sm90INS1_16FlashAttnFwdSm90INS1_25CollectiveMainloopFwdSm90ILi2EN4cute5tupleIJNS5_1CILi1EEES8_S8_EEENS6_IJNS7_ILi64EEESA_SA_EEELi512ENS_6half_tEfNS_4arch4Sm90ELb0ELb1ELb1ELb0ELb0ELb0ELb1ELb0ELb0ELb0ELb0ELb0EEENS1_21CollectiveEpilogueFwdINS6_IJSA_NS7_ILi512EEESA_EEES9_SC_SE_Li256ELb0ELb0ELb0ELb0EEENS1_30DynamicPersistentTileSchedulerILi256ELi32ELb0ELb0ELb1EEEEEEEEEvNT_6ParamsE,"",@"SHT_CUDA_INFO"
	.sectionflags	@""
	.align	4


	//----- nvinfo : EIATTR_CUDA_API_VERSION
	.align		4
        /*0000*/ 	.byte	0x04, 0x37
        /*0002*/ 	.short	(.L_204 - .L_203)
.L_203:
        /*0004*/ 	.word	0x00000082


	//----- nvinfo : EIATTR_KPARAM_INFO
	.align		4
.L_204:
        /*0008*/ 	.byte	0x04, 0x17
        /*000a*/ 	.short	(.L_206 - .L_205)
.L_205:
        /*000c*/ 	.word	0x00000000
        /*0010*/ 	.short	0x0000
        /*0012*/ 	.short	0x0000
        /*0014*/ 	.byte	0x00, 0xf0, 0x01, 0x32


	//----- nvinfo : EIATTR_SPARSE_MMA_MASK
	.align		4
.L_206:
        /*0018*/ 	.byte	0x03, 0x50
        /*001a*/ 	.short	0x0000


	//----- nvinfo : EIATTR_MAXREG_COUNT
	.align		4
        /*001c*/ 	.byte	0x03, 0x1b
        /*001e*/ 	.short	0x00a8


	//----- nvinfo : EIATTR_MERCURY_ISA_VERSION
	.align		4
        /*0020*/ 	.byte	0x03, 0x5f
        /*0022*/ 	.short	0x0101


	//----- nvinfo : EIATTR_VRC_CTA_INIT_COUNT
	.align		4
        /*0024*/ 	.byte	0x02, 0x4a
	.zero		1
	.zero		1


	//----- nvinfo : EIATTR_EXIT_INSTR_OFFSETS
	.align		4
        /*0028*/ 	.byte	0x04, 0x1c
        /*002a*/ 	.short	(.L_208 - .L_207)


	//   ....[0]....
.L_207:
        /*002c*/ 	.word	0x00000010


	//----- nvinfo : EIATTR_MAX_THREADS
	.align		4
.L_208:
        /*0030*/ 	.byte	0x04, 0x05
        /*0032*/ 	.short	(.L_210 - .L_209)
.L_209:
        /*0034*/ 	.word	0x00000180
        /*0038*/ 	.word	0x00000001
        /*003c*/ 	.word	0x00000001


	//----- nvinfo : EIATTR_CBANK_PARAM_SIZE
	.align		4
.L_210:
        /*0040*/ 	.byte	0x03, 0x19
        /*0042*/ 	.short	0x0c80


	//----- nvinfo : EIATTR_PARAM_CBANK
	.align		4
        /*0044*/ 	.byte	0x04, 0x0a
        /*0046*/ 	.short	(.L_212 - .L_211)
	.align		4
.L_211:
        /*0048*/ 	.word	index@(.nv.constant0._ZN7cutlass13device_kernelIN5flash11enable_sm90INS1_16FlashAttnFwdSm90INS1_25CollectiveMainloopFwdSm90ILi2EN4cute5tupleIJNS5_1CILi1EEES8_S8_EEENS6_IJNS7_ILi64EEESA_SA_EEELi512ENS_6half_tEfNS_4arch4Sm90ELb0ELb1ELb1ELb0ELb0ELb0ELb1ELb0ELb0ELb0ELb0ELb0EEENS1_21CollectiveEpilogueFwdINS6_IJSA_NS7_ILi512EEESA_EEES9_SC_SE_Li256ELb0ELb0ELb0ELb0EEENS1_30DynamicPersistentTileSchedulerILi256ELi32ELb0ELb0ELb1EEEEEEEEEvNT_6ParamsE)
        /*004c*/ 	.short	0x0380
        /*004e*/ 	.short	0x0c80


	//----- nvinfo : EIATTR_SW_WAR
	.align		4
.L_212:
        /*0050*/ 	.byte	0x04, 0x36
        /*0052*/ 	.short	(.L_214 - .L_213)
.L_213:
        /*0054*/ 	.word	0x00000008
.L_214:


//--------------------- .nv.info._ZN7cutlass13device_kernelIN5flash11enable_sm90INS1_16FlashAttnFwdSm90INS1_25CollectiveMainloopFwdSm90ILi2EN4cute5tupleIJNS5_1CILi1EEES8_S8_EEENS6_IJNS7_ILi64EEESA_SA_EEELi512ENS_6half_tEfNS_4arch4Sm90ELb0ELb1ELb1ELb1ELb0ELb0ELb0ELb0ELb0ELb0ELb0ELb0EEENS1_21CollectiveEpilogueFwdINS6_IJSA_NS7_ILi512EEESA_EEES9_SC_SE_Li256ELb1ELb0ELb0ELb0EEENS1_36VarlenDynamicPersistentTileSchedulerILi64ELi64ELi256ELi32ELb0ELb0ELb1ELb1ELb0ELb1EEEEEEEEEvNT_6ParamsE --------------------------
	.section	.nv.info._ZN7cutlass13device_kernelIN5flash11enable_sm90INS1_16FlashAttnFwdSm90INS1_25CollectiveMainloopFwdSm90ILi2EN4cute5tupleIJNS5_1CILi1EEES8_S8_EEENS6_IJNS7_ILi64EEESA_SA_EEELi512ENS_6half_tEfNS_4arch4Sm90ELb0ELb1ELb1ELb1ELb0ELb0ELb0ELb0ELb0ELb0ELb0ELb0EEENS1_21CollectiveEpilogueFwdINS6_IJSA_NS7_ILi512EEESA_EEES9_SC_SE_Li256ELb1ELb0ELb0ELb0EEENS1_36VarlenDynamicPersistentTileSchedulerILi64ELi64ELi256ELi32ELb0ELb0ELb1ELb1ELb0ELb1EEEEEEEEEvNT_6ParamsE,"",@"SHT_CUDA_INFO"
	.sectionflags	@""
	.align	4


	//----- nvinfo : EIATTR_CUDA_API_VERSION
	.align		4
        /*0000*/ 	.byte	0x04, 0x37
        /*0002*/ 	.short	(.L_216 - .L_215)
.L_215:
        /*0004*/ 	.word	0x00000082


	//----- nvinfo : EIATTR_KPARAM_INFO
	.align		4
.L_216:
        /*0008*/ 	.byte	0x04, 0x17
        /*000a*/ 	.short	(.L_218 - .L_217)
.L_217:
        /*000c*/ 	.word	0x00000000
        /*0010*/ 	.short	0x0000
        /*0012*/ 	.short	0x0000
        /*0014*/ 	.byte	0x00, 0xf0, 0x01, 0x28


	//----- nvinfo : EIATTR_SPARSE_MMA_MASK
	.align		4
.L_218:
        /*0018*/ 	.byte	0x03, 0x50
        /*001a*/ 	.short	0x0000


	//----- nvinfo : EIATTR_MAXREG_COUNT
	.align		4
        /*001c*/ 	.byte	0x03, 0x1b
        /*001e*/ 	.short	0x00a8


	//----- nvinfo : EIATTR_MERCURY_ISA_VERSION
	.align		4
        /*0020*/ 	.byte	0x03, 0x5f
        /*0022*/ 	.short	0x0101


	//----- nvinfo : EIATTR_VRC_CTA_INIT_COUNT
	.align		4
        /*0024*/ 	.byte	0x02, 0x4a
	.zero		1
	.zero		1


	//----- nvinfo : EIATTR_EXIT_INSTR_OFFSETS
	.align		4
        /*0028*/ 	.byte	0x04, 0x1c
        /*002a*/ 	.short	(.L_220 - .L_219)


	//   ....[0]....
.L_219:
        /*002c*/ 	.word	0x00000010


	//----- nvinfo : EIATTR_MAX_THREADS
	.align		4
.L_220:
        /*0030*/ 	.byte	0x04, 0x05
        /*0032*/ 	.short	(.L_222 - .L_221)
.L_221:
        /*0034*/ 	.word	0x00000180
        /*0038*/ 	.word	0x00000001
        /*003c*/ 	.word	0x00000001


	//----- nvinfo : EIATTR_CBANK_PARAM_SIZE
	.align		4
.L_222:
        /*0040*/ 	.byte	0x03, 0x19
        /*0042*/ 	.short	0x0a00


	//----- nvinfo : EIATTR_PARAM_CBANK
	.align		4
        /*0044*/ 	.byte	0x04, 0x0a
        /*0046*/ 	.short	(.L_224 - .L_223)
	.align		4
.L_223:
        /*0048*/ 	.word	index@(.nv.constant0._ZN7cutlass13device_kernelIN5flash11enable_sm90INS1_16FlashAttnFwdSm90INS1_25CollectiveMainloopFwdSm90ILi2EN4cute5tupleIJNS5_1CILi1EEES8_S8_EEENS6_IJNS7_ILi64EEESA_SA_EEELi512ENS_6half_tEfNS_4arch4Sm90ELb0ELb1ELb1ELb1ELb0ELb0ELb0ELb0ELb0ELb0ELb0ELb0EEENS1_21CollectiveEpilogueFwdINS6_IJSA_NS7_ILi512EEESA_EEES9_SC_SE_Li256ELb1ELb0ELb0ELb0EEENS1_36VarlenDynamicPersistentTileSchedulerILi64ELi64ELi256ELi32ELb0ELb0ELb1ELb1ELb0ELb1EEEEEEEEEvNT_6ParamsE)
        /*004c*/ 	.short	0x0380
        /*004e*/ 	.short	0x0a00


	//----- nvinfo : EIATTR_SW_WAR
	.align		4
.L_224:
        /*0050*/ 	.byte	0x04, 0x36
        /*0052*/ 	.short	(.L_226 - .L_225)
.L_225:
        /*0054*/ 	.word	0x00000008
.L_226:


//--------------------- .nv.info._ZN7cutlass13device_kernelIN5flash11enable_sm90INS1_16FlashAttnFwdSm90INS1_25CollectiveMainloopFwdSm90ILi2EN4cute5tupleIJNS5_1CILi1EEES8_S8_EEENS6_IJNS7_ILi64EEESA_SA_EEELi512ENS_6half_tEfNS_4arch4Sm90ELb0ELb1ELb1ELb1ELb0ELb1ELb0ELb0ELb0ELb0ELb0ELb0EEENS1_21CollectiveEpilogueFwdINS6_IJSA_NS7_ILi512EEESA_EEES9_SC_SE_Li256ELb1ELb0ELb0ELb0EEENS1_36VarlenDynamicPersistentTileSchedulerILi64ELi64ELi256ELi32ELb0ELb0ELb1ELb1ELb0ELb1EEEEEEEEEvNT_6ParamsE --------------------------
	.section	.nv.info._ZN7cutlass13device_kernelIN5flash11enable_sm90INS1_16FlashAttnFwdSm90INS1_25CollectiveMainloopFwdSm90ILi2EN4cute5tupleIJNS5_1CILi1EEES8_S8_EEENS6_IJNS7_ILi64EEESA_SA_EEELi512ENS_6half_tEfNS_4arch4Sm90ELb0ELb1ELb1ELb1ELb0ELb1ELb0ELb0ELb0ELb0ELb0ELb0EEENS1_21CollectiveEpilogueFwdINS6_IJSA_NS7_ILi512EEESA_EEES9_SC_SE_Li256ELb1ELb0ELb0ELb0EEENS1_36VarlenDynamicPersistentTileSchedulerILi64ELi64ELi256ELi32ELb0ELb0ELb1ELb1ELb0ELb1EEEEEEEEEvNT_6ParamsE,"",@"SHT_CUDA_INFO"
	.sectionflags	@""
	.align	4


	//----- nvinfo : EIATTR_CUDA_API_VERSION
	.align		4
        /*0000*/ 	.byte	0x04, 0x37
        /*0002*/ 	.short	(.L_228 - .L_227)
.L_227:
        /*0004*/ 	.word	0x00000082


	//----- nvinfo : EIATTR_KPARAM_INFO
	.align		4
.L_228:
        /*0008*/ 	.byte	0x04, 0x17
        /*000a*/ 	.short	(.L_230 - .L_229)
.L_229:
        /*000c*/ 	.word	0x00000000
        /*0010*/ 	.short	0x0000
        /*0012*/ 	.short	0x0000
        /*0014*/ 	.byte	0x00, 0xf0, 0x01, 0x28


	//----- nvinfo : EIATTR_SPARSE_MMA_MASK
	.align		4
.L_230:
        /*0018*/ 	.byte	0x03, 0x50
        /*001a*/ 	.short	0x0000


	//----- nvinfo : EIATTR_MAXREG_COUNT
	.align		4
        /*001c*/ 	.byte	0x03, 0x1b
        /*001e*/ 	.short	0x00a8


	//----- nvinfo : EIATTR_MERCURY_ISA_VERSION
	.align		4
        /*0020*/ 	.byte	0x03, 0x5f
        /*0022*/ 	.short	0x0101


	//----- nvinfo : EIATTR_VRC_CTA_INIT_COUNT
	.align		4
        /*0024*/ 	.byte	0x02, 0x4a
	.zero		1
	.zero		1


	//----- nvinfo : EIATTR_EXIT_INSTR_OFFSETS
	.align		4
        /*0028*/ 	.byte	0x04, 0x1c
        /*002a*/ 	.short	(.L_232 - .L_231)


	//   ....[0]....
.L_231:
        /*002c*/ 	.word	0x00000010


	//----- nvinfo : EIATTR_MAX_THREADS
	.align		4
.L_232:
        /*0030*/ 	.byte	0x04, 0x05
        /*0032*/ 	.short	(.L_234 - .L_233)
.L_233:
        /*0034*/ 	.word	0x00000180
        /*0038*/ 	.word	0x00000001
        /*003c*/ 	.word	0x00000001


	//----- nvinfo : EIATTR_CBANK_PARAM_SIZE
	.align		4
.L_234:
        /*0040*/ 	.byte	0x03, 0x19
        /*0042*/ 	.short	0x0a00


	//----- nvinfo : EIATTR_PARAM_CBANK
	.align		4
        /*0044*/ 	.byte	0x04, 0x0a
        /*0046*/ 	.short	(.L_236 - .L_235)
	.align		4
.L_235:
        /*0048*/ 	.word	index@(.nv.constant0._ZN7cutlass13device_kernelIN5flash11enable_sm90INS1_16FlashAttnFwdSm90INS1_25CollectiveMainloopFwdSm90ILi2EN4cute5tupleIJNS5_1CILi1EEES8_S8_EEENS6_IJNS7_ILi64EEESA_SA_EEELi512ENS_6half_tEfNS_4arch4Sm90ELb0ELb1ELb1ELb1ELb0ELb1ELb0ELb0ELb0ELb0ELb0ELb0EEENS1_21CollectiveEpilogueFwdINS6_IJSA_NS7_ILi512EEESA_EEES9_SC_SE_Li256ELb1ELb0ELb0ELb0EEENS1_36VarlenDynamicPersistentTileSchedulerILi64ELi64ELi256ELi32ELb0ELb0ELb1ELb1ELb0ELb1EEEEEEEEEvNT_6ParamsE)
        /*004c*/ 	.short	0x0380
        /*004e*/ 	.short	0x0a00


	//----- nvinfo : EIATTR_SW_WAR
	.align		4
.L_236:
        /*0050*/ 	.byte	0x04, 0x36
        /*0052*/ 	.short	(.L_238 - .L_237)
.L_237:
        /*0054*/ 	.word	0x00000008
.L_238:


//--------------------- .nv.info._ZN7cutlass13device_kernelIN5flash11enable_sm90INS1_16FlashAttnFwdSm90INS1_25CollectiveMainloopFwdSm90ILi2EN4cute5tupleIJNS5_1CILi1EEES8_S8_EEENS6_IJNS7_ILi64EEESA_SA_EEELi512ENS_6half_tEfNS_4arch4Sm90ELb0ELb1ELb1ELb1ELb0ELb0ELb1ELb0ELb0ELb0ELb0ELb0EEENS1_21CollectiveEpilogueFwdINS6_IJSA_NS7_ILi512EEESA_EEES9_SC_SE_Li256ELb1ELb0ELb0ELb0EEENS1_36VarlenDynamicPersistentTileSchedulerILi64ELi64ELi256ELi32ELb0ELb0ELb1ELb1ELb0ELb1EEEEEEEEEvNT_6ParamsE --------------------------
	.section	.nv.info._ZN7cutlass13device_kernelIN5flash11enable_sm90INS1_16FlashAttnFwdSm90INS1_25CollectiveMainloopFwdSm90ILi2EN4cute5tupleIJNS5_1CILi1EEES8_S8_EEENS6_IJNS7_ILi64EEESA_SA_EEELi512ENS_6half_tEfNS_4arch4Sm90ELb0ELb1ELb1ELb1ELb0ELb0ELb1ELb0ELb0ELb0ELb0ELb0EEENS1_21CollectiveEpilogueFwdINS6_IJSA_NS7_ILi512EEESA_EEES9_SC_SE_Li256ELb1ELb0ELb0ELb0EEENS1_36VarlenDynamicPersistentTileSchedulerILi64ELi64ELi256ELi32ELb0ELb0ELb1ELb1ELb0ELb1EEEEEEEEEvNT_6ParamsE,"",@"SHT_CUDA_INFO"
	.sectionflags	@""
	.align	4


	//----- nvinfo : EIATTR_CUDA_API_VERSION
	.align		4
        /*0000*/ 	.byte	0x04, 0x37
        /*0002*/ 	.short	(.L_240 - .L_239)
.L_239:
        /*0004*/ 	.word	0x00000082


	//----- nvinfo : EIATTR_KPARAM_INFO
	.align		4
.L_240:
        /*0008*/ 	.byte	0x04, 0x17
        /*000a*/ 	.short	(.L_242 - .L_241)
.L_241:
        /*000c*/ 	.word	0x00000000
        /*0010*/ 	.short	0x0000
        /*0012*/ 	.short	0x0000
        /*0014*/ 	.byte	0x00, 0xf0, 0x01, 0x2c


	//----- nvinfo : EIATTR_SPARSE_MMA_MASK
	.align		4
.L_242:
        /*0018*/ 	.byte	0x03, 0x50
        /*001a*/ 	.short	0x0000


	//----- nvinfo : EIATTR_MAXREG_COUNT
	.align		4
        /*001c*/ 	.byte	0x03, 0x1b
        /*001e*/ 	.short	0x00a8


	//----- nvinfo : EIATTR_MERCURY_ISA_VERSION
	.align		4
        /*0020*/ 	.byte	0x03, 0x5f
        /*0022*/ 	.short	0x0101


	//----- nvinfo : EIATTR_VRC_CTA_INIT_COUNT
	.align		4
        /*0024*/ 	.byte	0x02, 0x4a
	.zero		1
	.zero		1


	//----- nvinfo : EIATTR_EXIT_INSTR_OFFSETS
	.align		4
        /*0028*/ 	.byte	0x04, 0x1c
        /*002a*/ 	.short	(.L_244 - .L_243)


	//   ....[0]....
.L_243:
        /*002c*/ 	.word	0x00000010


	//----- nvinfo : EIATTR_MAX_THREADS
	.align		4
.L_244:
        /*0030*/ 	.byte	0x04, 0x05
        /*0032*/ 	.short	(.L_246 - .L_245)
.L_245:
        /*0034*/ 	.word	0x00000180
        /*0038*/ 	.word	0x00000001
        /*003c*/ 	.word	0x00000001


	//----- nvinfo : EIATTR_CBANK_PARAM_SIZE
	.align		4
.L_246:
        /*0040*/ 	.byte	0x03, 0x19
        /*0042*/ 	.short	0x0b00


	//----- nvinfo : EIATTR_PARAM_CBANK
	.align		4
        /*0044*/ 	.byte	0x04, 0x0a
        /*0046*/ 	.short	(.L_248 - .L_247)
	.align		4
.L_247:
        /*0048*/ 	.word	index@(.nv.constant0._ZN7cutlass13device_kernelIN5flash11enable_sm90INS1_16FlashAttnFwdSm90INS1_25CollectiveMainloopFwdSm90ILi2EN4cute5tupleIJNS5_1CILi1EEES8_S8_EEENS6_IJNS7_ILi64EEESA_SA_EEELi512ENS_6half_tEfNS_4arch4Sm90ELb0ELb1ELb1ELb1ELb0ELb0ELb1ELb0ELb0ELb0ELb0ELb0EEENS1_21CollectiveEpilogueFwdINS6_IJSA_NS7_ILi512EEESA_EEES9_SC_SE_Li256ELb1ELb0ELb0ELb0EEENS1_36VarlenDynamicPersistentTileSchedulerILi64ELi64ELi256ELi32ELb0ELb0ELb1ELb1ELb0ELb1EEEEEEEEEvNT_6ParamsE)
        /*004c*/ 	.short	0x0380
        /*004e*/ 	.short	0x0b00


	//----- nvinfo : EIATTR_SW_WAR
	.align		4
.L_248:
        /*0050*/ 	.byte	0x04, 0x36
        /*0052*/ 	.short	(.L_250 - .L_249)
.L_249:
        /*0054*/ 	.word	0x00000008
.L_250:


//--------------------- .nv.info._ZN7cutlass13device_kernelIN5flash11enable_sm90INS1_16FlashAttnFwdSm90INS1_25CollectiveMainloopFwdSm90ILi2EN4cute5tupleIJNS5_1CILi1EEES8_S8_EEENS6_IJNS7_ILi64EEESA_SA_EEELi512ENS_6half_tEfNS_4arch4Sm90ELb0ELb1ELb1ELb1ELb0ELb1ELb1ELb0ELb0ELb0ELb0ELb0EEENS1_21CollectiveEpilogueFwdINS6_IJSA_NS7_ILi512EEESA_EEES9_SC_SE_Li256ELb1ELb0ELb0ELb0EEENS1_36VarlenDynamicPersistentTileSchedulerILi64ELi64ELi256ELi32ELb0ELb0ELb1ELb1ELb0ELb1EEEEEEEEEvNT_6ParamsE --------------------------
	.section	.nv.info._ZN7cutlass13device_kernelIN5flash11enable_sm90INS1_16FlashAttnFwdSm90INS1_25CollectiveMainloopFwdSm90ILi2EN4cute5tupleIJNS5_1CILi1EEES8_S8_EEENS6_IJNS7_ILi64EEESA_SA_EEELi512ENS_6half_tEfNS_4arch4Sm90ELb0ELb1ELb1ELb1ELb0ELb1ELb1ELb0ELb0ELb0ELb0ELb0EEENS1_21CollectiveEpilogueFwdINS6_IJSA_NS7_ILi512EEESA_EEES9_SC_SE_Li256ELb1ELb0ELb0ELb0EEENS1_36VarlenDynamicPersistentTileSchedulerILi64ELi64ELi256ELi32ELb0ELb0ELb1ELb1ELb0ELb1EEEEEEEEEvNT_6ParamsE,"",@"SHT_CUDA_INFO"
	.sectionflags	@""
	.align	4


	//----- nvinfo : EIATTR_CUDA_API_VERSION
	.align		4
        /*0000*/ 	.byte	0x04, 0x37
        /*0002*/ 	.short	(.L_252 - .L_251)
.L_251:
        /*0004*/ 	.word	0x00000082


	//----- nvinfo : EIATTR_KPARAM_INFO
	.align		4
.L_252:
        /*0008*/ 	.byte	0x04, 0x17
        /*000a*/ 	.short	(.L_254 - .L_253)
.L_253:
        /*000c*/ 	.word	0x00000000
        /*0010*/ 	.short	0x0000
        /*0012*/ 	.short	0x0000
        /*0014*/ 	.byte	0x00, 0xf0, 0x01, 0x2c


	//----- nvinfo : EIATTR_SPARSE_MMA_MASK
	.align		4
.L_254:
        /*0018*/ 	.byte	0x03, 0x50
        /*001a*/ 	.short	0x0000


	//----- nvinfo : EIATTR_MAXREG_COUNT
	.align		4
        /*001c*/ 	.byte	0x03, 0x1b
        /*001e*/ 	.short	0x00a8


	//----- nvinfo : EIATTR_MERCURY_ISA_VERSION
	.align		4
        /*0020*/ 	.byte	0x03, 0x5f
        /*0022*/ 	.short	0x0101


	//----- nvinfo : EIATTR_VRC_CTA_INIT_COUNT
	.align		4
        /*0024*/ 	.byte	0x02, 0x4a
	.zero		1
	.zero		1


	//----- nvinfo : EIATTR_EXIT_INSTR_OFFSETS
	.align		4
        /*0028*/ 	.byte	0x04, 0x1c
        /*002a*/ 	.short	(.L_256 - .L_255)


	//   ....[0]....
.L_255:
        /*002c*/ 	.word	0x00000010


	//----- nvinfo : EIATTR_MAX_THREADS
	.align		4
.L_256:
        /*0030*/ 	.byte	0x04, 0x05
        /*0032*/ 	.short	(.L_258 - .L_257)
.L_257:
        /*0034*/ 	.word	0x00000180
        /*0038*/ 	.word	0x00000001
        /*003c*/ 	.word	0x00000001


	//----- nvinfo : EIATTR_CBANK_PARAM_SIZE
	.align		4
.L_258:
        /*0040*/ 	.byte	0x03, 0x19
        /*0042*/ 	.short	0x0b00


	//----- nvinfo : EIATTR_PARAM_CBANK
	.align		4
        /*0044*/ 	.byte	0x04, 0x0a
        /*0046*/ 	.short	(.L_260 - .L_259)
	.align		4
.L_259:
        /*0048*/ 	.word	index@(.nv.constant0._ZN7cutlass13device_kernelIN5flash11enable_sm90INS1_16FlashAttnFwdSm90INS1_25CollectiveMainloopFwdSm90ILi2EN4cute5tupleIJNS5_1CILi1EEES8_S8_EEENS6_IJNS7_ILi64EEESA_SA_EEELi512ENS_6half_tEfNS_4arch4Sm90ELb0ELb1ELb1ELb1ELb0ELb1ELb1ELb0ELb0ELb0ELb0ELb0EEENS1_21CollectiveEpilogueFwdINS6_IJSA_NS7_ILi512EEESA_EEES9_SC_SE_Li256ELb1ELb0ELb0ELb0EEENS1_36VarlenDynamicPersistentTileSchedulerILi64ELi64ELi256ELi32ELb0ELb0ELb1ELb1ELb0ELb1EEEEEEEEEvNT_6ParamsE)
        /*004c*/ 	.short	0x0380
        /*004e*/ 	.short	0x0b00


	//----- nvinfo : EIATTR_SW_WAR
	.align		4
.L_260:
        /*0050*/ 	.byte	0x04, 0x36
        /*0052*/ 	.short	(.L_262 - .L_261)
.L_261:
        /*0054*/ 	.word	0x00000008
.L_262:


//--------------------- .nv.info._ZN7cutlass13device_kernelIN5flash11enable_sm90INS1_16FlashAttnFwdSm90INS1_25CollectiveMainloopFwdSm90ILi2EN4cute5tupleIJNS5_1CILi1EEES8_S8_EEENS6_IJNS7_ILi64EEESA_SA_EEELi512ENS_6half_tEfNS_4arch4Sm90ELb1ELb0ELb1ELb0ELb0ELb0ELb0ELb0ELb0ELb0ELb0ELb0EEENS1_21CollectiveEpilogueFwdINS6_IJSA_NS7_ILi512EEESA_EEES9_SC_SE_Li256ELb0ELb0ELb0ELb0EEENS1_30DynamicPersistentTileSchedulerILi256ELi32ELb0ELb0ELb1EEEEEEEEEvNT_6ParamsE --------------------------
	.section	.nv.info._ZN7cutlass13device_kernelIN5flash11enable_sm90INS1_16FlashAttnFwdSm90INS1_25CollectiveMainloopFwdSm90ILi2EN4cute5tupleIJNS5_1CILi1EEES8_S8_EEENS6_IJNS7_ILi64EEESA_SA_EEELi512ENS_6half_tEfNS_4arch4Sm90ELb1ELb0ELb1ELb0ELb0ELb0ELb0ELb0ELb0ELb0ELb0ELb0EEENS1_21CollectiveEpilogueFwdINS6_IJSA_NS7_ILi512EEESA_EEES9_SC_SE_Li256ELb0ELb0ELb0ELb0EEENS1_30DynamicPersistentTileSchedulerILi256ELi32ELb0ELb0ELb1EEEEEEEEEvNT_6ParamsE,"",@"SHT_CUDA_INFO"
	.sectionflags	@""
	.align	4


	//----- nvinfo : EIATTR_CUDA_API_VERSION
	.align		4
        /*0000*/ 	.byte	0x04, 0x37
        /*0002*/ 	.short	(.L_264 - .L_263)
.L_263:
        /*0004*/ 	.word	0x00000082


	//----- nvinfo : EIATTR_KPARAM_INFO
	.align		4
.L_264:
        /*0008*/ 	.byte	0x04, 0x17
        /*000a*/ 	.short	(.L_266 - .L_265)
.L_265:
        /*000c*/ 	.word	0x00000000
        /*0010*/ 	.short	0x0000
        /*0012*/ 	.short	0x0000
        /*0014*/ 	.byte	0x00, 0xf0, 0x01, 0x2e


	//----- nvinfo : EIATTR_SPARSE_MMA_MASK
	.align		4
.L_266:
        /*0018*/ 	.byte	0x03, 0x50
        /*001a*/ 	.short	0x0000


	//----- nvinfo : EIATTR_MAXREG_COUNT
	.align		4
        /*001c*/ 	.byte	0x03, 0x1b
        /*001e*/ 	.short	0x00a8


	//----- nvinfo : EIATTR_MERCURY_ISA_VERSION
	.align		4
        /*0020*/ 	.byte	0x03, 0x5f
        /*0022*/ 	.short	0x0101


	//----- nvinfo : EIATTR_VRC_CTA_INIT_COUNT
	.align		4
        /*0024*/ 	.byte	0x02, 0x4a
	.zero		1
	.zero		1


	//----- nvinfo : EIATTR_EXIT_INSTR_OFFSETS
	.align		4
        /*0028*/ 	.byte	0x04, 0x1c
        /*002a*/ 	.short	(.L_268 - .L_267)


	//   ....[0]....
.L_267:
        /*002c*/ 	.word	0x00000010


	//----- nvinfo : EIATTR_MAX_THREADS
	.align		4
.L_268:
        /*0030*/ 	.byte	0x04, 0x05
        /*0032*/ 	.short	(.L_270 - .L_269)
.L_269:
        /*0034*/ 	.word	0x00000180
        /*0038*/ 	.word	0x00000001
        /*003c*/ 	.word	0x00000001


	//----- nvinfo : EIATTR_CBANK_PARAM_SIZE
	.align		4
.L_270:
        /*0040*/ 	.byte	0x03, 0x19
        /*0042*/ 	.short	0x0b80


	//----- nvinfo : EIATTR_PARAM_CBANK
	.align		4
        /*0044*/ 	.byte	0x04, 0x0a
        /*0046*/ 	.short	(.L_272 - .L_271)
	.align		4
.L_271:
        /*0048*/ 	.word	index@(.nv.constant0._ZN7cutlass13device_kernelIN5flash11enable_sm90INS1_16FlashAttnFwdSm90INS1_25CollectiveMainloopFwdSm90ILi2EN4cute5tupleIJNS5_1CILi1EEES8_S8_EEENS6_IJNS7_ILi64EEESA_SA_EEELi512ENS_6half_tEfNS_4arch4Sm90ELb1ELb0ELb1ELb0ELb0ELb0ELb0ELb0ELb0ELb0ELb0ELb0EEENS1_21CollectiveEpilogueFwdINS6_IJSA_NS7_ILi512EEESA_EEES9_SC_SE_Li256ELb0ELb0ELb0ELb0EEENS1_30DynamicPersistentTileSchedulerILi256ELi32ELb0ELb0ELb1EEEEEEEEEvNT_6ParamsE)
        /*004c*/ 	.short	0x0380
        /*004e*/ 	.short	0x0b80


	//----- nvinfo : EIATTR_SW_WAR
	.align		4
.L_272:
        /*0050*/ 	.byte	0x04, 0x36
        /*0052*/ 	.short	(.L_274 - .L_273)
.L_273:
        /*0054*/ 	.word	0x00000008
.L_274:


//--------------------- .nv.info._ZN7cutlass13device_kernelIN5flash11enable_sm90INS1_16FlashAttnFwdSm90INS1_25CollectiveMainloopFwdSm90ILi2EN4cute5tupleIJNS5_1CILi1EEES8_S8_EEENS6_IJNS7_ILi64EEESA_SA_EEELi512ENS_6half_tEfNS_4arch4Sm90ELb1ELb0ELb1ELb0ELb0ELb0ELb1ELb0ELb0ELb0ELb0ELb0EEENS1_21CollectiveEpilogueFwdINS6_IJSA_NS7_ILi512EEESA_EEES9_SC_SE_Li256ELb0ELb0ELb0ELb0EEENS1_30DynamicPersistentTileSchedulerILi256ELi32ELb0ELb0ELb1EEEEEEEEEvNT_6ParamsE --------------------------
	.section	.nv.info._ZN7cutlass13device_kernelIN5flash11enable_sm90INS1_16FlashAttnFwdSm90INS1_25CollectiveMainloopFwdSm90ILi2EN4cute5tupleIJNS5_1CILi1EEES8_S8_EEENS6_IJNS7_ILi64EEESA_SA_EEELi512ENS_6half_tEfNS_4arch4Sm90ELb1ELb0ELb1ELb0ELb0ELb0ELb1ELb0ELb0ELb0ELb0ELb0EEENS1_21CollectiveEpilogueFwdINS6_IJSA_NS7_ILi512EEESA_EEES9_SC_SE_Li256ELb0ELb0ELb0ELb0EEENS1_30DynamicPersistentTileSchedulerILi256ELi32ELb0ELb0ELb1EEEEEEEEEvNT_6ParamsE,"",@"SHT_CUDA_INFO"
	.sectionflags	@""
	.align	4


	//----- nvinfo : EIATTR_CUDA_API_VERSION
	.align		4
        /*0000*/ 	.byte	0x04, 0x37
        /*0002*/ 	.short	(.L_276 - .L_275)
.L_275:
        /*0004*/ 	.word	0x00000082


	//----- nvinfo : EIATTR_KPARAM_INFO
	.align		4
.L_276:
        /*0008*/ 	.byte	0x04, 0x17
        /*000a*/ 	.short	(.L_278 - .L_277)
.L_277:
        /*000c*/ 	.word	0x00000000
        /*0010*/ 	.short	0x0000
        /*0012*/ 	.short	0x0000
        /*0014*/ 	.byte	0x00, 0xf0, 0x01, 0x32


	//----- nvinfo : EIATTR_SPARSE_MMA_MASK
	.align		4
.L_278:
        /*0018*/ 	.byte	0x03, 0x50
        /*001a*/ 	.short	0x0000


	//----- nvinfo : EIATTR_MAXREG_COUNT
	.align		4
        /*001c*/ 	.byte	0x03, 0x1b
        /*001e*/ 	.short	0x00a8


	//----- nvinfo : EIATTR_MERCURY_ISA_VERSION
	.align		4
        /*0020*/ 	.byte	0x03, 0x5f
        /*0022*/ 	.short	0x0101


	//----- nvinfo : EIATTR_VRC_CTA_INIT_COUNT
	.align		4
        /*0024*/ 	.byte	0x02, 0x4a
	.zero		1
	.zero		1


	//----- nvinfo : EIATTR_EXIT_INSTR_OFFSETS
	.align		4
        /*0028*/ 	.byte	0x04, 0x1c
        /*002a*/ 	.short	(.L_280 - .L_279)


	//   ....[0]....
.L_279:
        /*002c*/ 	.word	0x00000010


	//----- nvinfo : EIATTR_MAX_THREADS
	.align		4
.L_280:
        /*0030*/ 	.byte	0x04, 0x05
        /*0032*/ 	.short	(.L_282 - .L_281)
.L_281:
        /*0034*/ 	.word	0x00000180
        /*0038*/ 	.word	0x00000001
        /*003c*/ 	.word	0x00000001


	//----- nvinfo : EIATTR_CBANK_PARAM_SIZE
	.align		4
.L_282:
        /*0040*/ 	.byte	0x03, 0x19
        /*0042*/ 	.short	0x0c80


	//----- nvinfo : EIATTR_PARAM_CBANK
	.align		4
        /*0044*/ 	.byte	0x04, 0x0a
        /*0046*/ 	.short	(.L_284 - .L_283)
	.align		4
.L_283:
        /*0048*/ 	.word	index@(.nv.constant0._ZN7cutlass13device_kernelIN5flash11enable_sm90INS1_16FlashAttnFwdSm90INS1_25CollectiveMainloopFwdSm90ILi2EN4cute5tupleIJNS5_1CILi1EEES8_S8_EEENS6_IJNS7_ILi64EEESA_SA_EEELi512ENS_6half_tEfNS_4arch4Sm90ELb1ELb0ELb1ELb0ELb0ELb0ELb1ELb0ELb0ELb0ELb0ELb0EEENS1_21CollectiveEpilogueFwdINS6_IJSA_NS7_ILi512EEESA_EEES9_SC_SE_Li256ELb0ELb0ELb0ELb0EEENS1_30DynamicPersistentTileSchedulerILi256ELi32ELb0ELb0ELb1EEEEEEEEEvNT_6ParamsE)
        /*004c*/ 	.short	0x0380
        /*004e*/ 	.short	0x0c80


	//----- nvinfo : EIATTR_SW_WAR
	.align		4
.L_284:
        /*0050*/ 	.byte	0x04, 0x36
        /*0052*/ 	.short	(.L_286 - .L_285)
.L_285:
        /*0054*/ 	.word	0x00000008
.L_286:


//--------------------- .nv.info._ZN7cutlass13device_kernelIN5flash11enable_sm90INS1_16FlashAttnFwdSm90INS1_25CollectiveMainloopFwdSm90ILi2EN4cute5tupleIJNS5_1CILi1EEES8_S8_EEENS6_IJNS7_ILi64EEESA_SA_EEELi512ENS_6half_tEfNS_4arch4Sm90ELb1ELb0ELb1ELb1ELb0ELb0ELb0ELb0ELb0ELb0ELb0ELb0EEENS1_21CollectiveEpilogueFwdINS6_IJSA_NS7_ILi512EEESA_EEES9_SC_SE_Li256ELb1ELb0ELb0ELb0EEENS1_36VarlenDynamicPersistentTileSchedulerILi64ELi64ELi256ELi32ELb0ELb0ELb1ELb1ELb1ELb1EEEEEEEEEvNT_6ParamsE --------------------------
	.section	.nv.info._ZN7cutlass13device_kernelIN5flash11enable_sm90INS1_16FlashAttnFwdSm90INS1_25CollectiveMainloopFwdSm90ILi2EN4cute5tupleIJNS5_1CILi1EEES8_S8_EEENS6_IJNS7_ILi64EEESA_SA_EEELi512ENS_6half_tEfNS_4arch4Sm90ELb1ELb0ELb1ELb1ELb0ELb0ELb0ELb0ELb0ELb0ELb0ELb0EEENS1_21CollectiveEpilogueFwdINS6_IJSA_NS7_ILi512EEESA_EEES9_SC_SE_Li256ELb1ELb0ELb0ELb0EEENS1_36VarlenDynamicPersistentTileSchedulerILi64ELi64ELi256ELi32ELb0ELb0ELb1ELb1ELb1ELb1EEEEEEEEEvNT_6ParamsE,"",@"SHT_CUDA_INFO"
	.sectionflags	@""
	.align	4


	//----- nvinfo : EIATTR_CUDA_API_VERSION
	.align		4
        /*0000*/ 	.byte	0x04, 0x37
        /*0002*/ 	.short	(.L_288 - .L_287)
.L_287:
        /*0004*/ 	.word	0x00000082


	//----- nvinfo : EIATTR_KPARAM_INFO
	.align		4
.L_288:
        /*0008*/ 	.byte	0x04, 0x17
        /*000a*/ 	.short	(.L_290 - .L_289)
.L_289:
        /*000c*/ 	.word	0x00000000
        /*0010*/ 	.short	0x0000
        /*0012*/ 	.short	0x0000
        /*0014*/ 	.byte	0x00, 0xf0, 0x01, 0x28


	//----- nvinfo : EIATTR_SPARSE_MMA_MASK
	.align		4
.L_290:
        /*0018*/ 	.byte	0x03, 0x50
        /*001a*/ 	.short	0x0000


	//----- nvinfo : EIATTR_MAXREG_COUNT
	.align		4
        /*001c*/ 	.byte	0x03, 0x1b
        /*001e*/ 	.short	0x00a8


	//----- nvinfo : EIATTR_MERCURY_ISA_VERSION
	.align		4
        /*0020*/ 	.byte	0x03, 0x5f
        /*0022*/ 	.short	0x0101


	//----- nvinfo : EIATTR_VRC_CTA_INIT_COUNT
	.align		4
        /*0024*/ 	.byte	0x02, 0x4a
	.zero		1
	.zero		1


	//----- nvinfo : EIATTR_EXIT_INSTR_OFFSETS
	.align		4
        /*0028*/ 	.byte	0x04, 0x1c
        /*002a*/ 	.short	(.L_292 - .L_291)


	//   ....[0]....
.L_291:
        /*002c*/ 	.word	0x00000010


	//----- nvinfo : EIATTR_MAX_THREADS
	.align		4
.L_292:
        /*0030*/ 	.byte	0x04, 0x05
        /*0032*/ 	.short	(.L_294 - .L_293)
.L_293:
        /*0034*/ 	.word	0x00000180
        /*0038*/ 	.word	0x00000001
        /*003c*/ 	.word	0x00000001


	//----- nvinfo : EIATTR_CBANK_PARAM_SIZE
	.align		4
.L_294:
        /*0040*/ 	.byte	0x03, 0x19
        /*0042*/ 	.short	0x0a00


	//----- nvinfo : EIATTR_PARAM_CBANK
	.align		4
        /*0044*/ 	.byte	0x04, 0x0a
        /*0046*/ 	.short	(.L_296 - .L_295)
	.align		4
.L_295:
        /*0048*/ 	.word	index@(.nv.constant0._ZN7cutlass13device_kernelIN5flash11enable_sm90INS1_16FlashAttnFwdSm90INS1_25CollectiveMainloopFwdSm90ILi2EN4cute5tupleIJNS5_1CILi1EEES8_S8_EEENS6_IJNS7_ILi64EEESA_SA_EEELi512ENS_6half_tEfNS_4arch4Sm90ELb1ELb0ELb1ELb1ELb0ELb0ELb0ELb0ELb0ELb0ELb0ELb0EEENS1_21CollectiveEpilogueFwdINS6_IJSA_NS7_ILi512EEESA_EEES9_SC_SE_Li256ELb1ELb0ELb0ELb0EEENS1_36VarlenDynamicPersistentTileSchedulerILi64ELi64ELi256ELi32ELb0ELb0ELb1ELb1ELb1ELb1EEEEEEEEEvNT_6ParamsE)
        /*004c*/ 	.short	0x0380
        /*004e*/ 	.short	0x0a00


	//----- nvinfo : EIATTR_SW_WAR
	.align		4
.L_296:
        /*0050*/ 	.byte	0x04, 0x36
        /*0052*/ 	.short	(.L_298 - .L_297)
.L_297:
        /*0054*/ 	.word	0x00000008
.L_298:


//--------------------- .nv.info._ZN7cutlass13device_kernelIN5flash11enable_sm90INS1_16FlashAttnFwdSm90INS1_25CollectiveMainloopFwdSm90ILi2EN4cute5tupleIJNS5_1CILi1EEES8_S8_EEENS6_IJNS7_ILi64EEESA_SA_EEELi512ENS_6half_tEfNS_4arch4Sm90ELb1ELb0ELb1ELb1ELb0ELb1ELb0ELb0ELb0ELb0ELb0ELb0EEENS1_21CollectiveEpilogueFwdINS6_IJSA_NS7_ILi512EEESA_EEES9_SC_SE_Li256ELb1ELb0ELb0ELb0EEENS1_36VarlenDynamicPersistentTileSchedulerILi64ELi64ELi256ELi32ELb0ELb0ELb1ELb1ELb1ELb1EEEEEEEEEvNT_6ParamsE --------------------------
	.section	.nv.info._ZN7cutlass13device_kernelIN5flash11enable_sm90INS1_16FlashAttnFwdSm90INS1_25CollectiveMainloopFwdSm90ILi2EN4cute5tupleIJNS5_1CILi1EEES8_S8_EEENS6_IJNS7_ILi64EEESA_SA_EEELi512ENS_6half_tEfNS_4arch4Sm90ELb1ELb0ELb1ELb1ELb0ELb1ELb0ELb0ELb0ELb0ELb0ELb0EEENS1_21CollectiveEpilogueFwdINS6_IJSA_NS7_ILi512EEESA_EEES9_SC_SE_Li256ELb1ELb0ELb0ELb0EEENS1_36VarlenDynamicPersistentTileSchedulerILi64ELi64ELi256ELi32ELb0ELb0ELb1ELb1ELb1ELb1EEEEEEEEEvNT_6ParamsE,"",@"SHT_CUDA_INFO"
	.sectionflags	@""
	.align	4


	//----- nvinfo : EIATTR_CUDA_API_VERSION
	.align		4
        /*0000*/ 	.byte	0x04, 0x37
        /*0002*/ 	.short	(.L_300 - .L_299)
.L_299:
        /*0004*/ 	.word	0x00000082


	//----- nvinfo : EIATTR_KPARAM_INFO
	.align		4
.L_300:
        /*0008*/ 	.byte	0x04, 0x17
        /*000a*/ 	.short	(.L_302 - .L_301)
.L_301:
        /*000c*/ 	.word	0x00000000
        /*0010*/ 	.short	0x0000
        /*0012*/ 	.short	0x0000
        /*0014*/ 	.byte	0x00, 0xf0, 0x01, 0x28


	//----- nvinfo : EIATTR_SPARSE_MMA_MASK
	.align		4
.L_302:
        /*0018*/ 	.byte	0x03, 0x50
        /*001a*/ 	.short	0x0000


	//----- nvinfo : EIATTR_MAXREG_COUNT
	.align		4
        /*001c*/ 	.byte	0x03, 0x1b
        /*001e*/ 	.short	0x00a8


	//----- nvinfo : EIATTR_MERCURY_ISA_VERSION
	.align		4
        /*0020*/ 	.byte	0x03, 0x5f
        /*0022*/ 	.short	0x0101


	//----- nvinfo : EIATTR_VRC_CTA_INIT_COUNT
	.align		4
        /*0024*/ 	.byte	0x02, 0x4a
	.zero		1
	.zero		1


	//----- nvinfo : EIATTR_EXIT_INSTR_OFFSETS
	.align		4
        /*0028*/ 	.byte	0x04, 0x1c
        /*002a*/ 	.short	(.L_304 - .L_303)


	//   ....[0]....
.L_303:
        /*002c*/ 	.word	0x00000010


	//----- nvinfo : EIATTR_MAX_THREADS
	.align		4
.L_304:
        /*0030*/ 	.byte	0x04, 0x05
        /*0032*/ 	.short	(.L_306 - .L_305)
.L_305:
        /*0034*/ 	.word	0x00000180
        /*0038*/ 	.word	0x00000001
        /*003c*/ 	.word	0x00000001


	//----- nvinfo : EIATTR_CBANK_PARAM_SIZE
	.align		4
.L_306:
        /*0040*/ 	.byte	0x03, 0x19
        /*0042*/ 	.short	0x0a00


	//----- nvinfo : EIATTR_PARAM_CBANK
	.align		4
        /*0044*/ 	.byte	0x04, 0x0a
        /*0046*/ 	.short	(.L_308 - .L_307)
	.align		4
.L_307:
        /*0048*/ 	.word	index@(.nv.constant0._ZN7cutlass13device_kernelIN5flash11enable_sm90INS1_16FlashAttnFwdSm90INS1_25CollectiveMainloopFwdSm90ILi2EN4cute5tupleIJNS5_1CILi1EEES8_S8_EEENS6_IJNS7_ILi64EEESA_SA_EEELi512ENS_6half_tEfNS_4arch4Sm90ELb1ELb0ELb1ELb1ELb0ELb1ELb0ELb0ELb0ELb0ELb0ELb0EEENS1_21CollectiveEpilogueFwdINS6_IJSA_NS7_ILi512EEESA_EEES9_SC_SE_Li256ELb1ELb0ELb0ELb0EEENS1_36VarlenDynamicPersistentTileSchedulerILi64ELi64ELi256ELi32ELb0ELb0ELb1ELb1ELb1ELb1EEEEEEEEEvNT_6ParamsE)
        /*004c*/ 	.short	0x0380
        /*004e*/ 	.short	0x0a00


	//----- nvinfo : EIATTR_SW_WAR
	.align		4
.L_308:
        /*0050*/ 	.byte	0x04, 0x36
        /*0052*/ 	.short	(.L_310 - .L_309)
.L_309:
        /*0054*/ 	.word	0x00000008
.L_310:


//--------------------- .nv.info._ZN7cutlass13device_kernelIN5flash11enable_sm90INS1_16FlashAttnFwdSm90INS1_25CollectiveMainloopFwdSm90ILi2EN4cute5tupleIJNS5_1CILi1EEES8_S8_EEENS6_IJNS7_ILi64EEESA_SA_EEELi512ENS_6half_tEfNS_4arch4Sm90ELb1ELb0ELb1ELb1ELb0ELb0ELb1ELb0ELb0ELb0ELb0ELb0EEENS1_21CollectiveEpilogueFwdINS6_IJSA_NS7_ILi512EEESA_EEES9_SC_SE_Li256ELb1ELb0ELb0ELb0EEENS1_36VarlenDynamicPersistentTileSchedulerILi64ELi64ELi256ELi32ELb0ELb0ELb1ELb1ELb1ELb1EEEEEEEEEvNT_6ParamsE --------------------------
	.section	.nv.info._ZN7cutlass13device_kernelIN5flash11enable_sm90INS1_16FlashAttnFwdSm90INS1_25CollectiveMainloopFwdSm90ILi2EN4cute5tupleIJNS5_1CILi1EEES8_S8_EEENS6_IJNS7_ILi64EEESA_SA_EEELi512ENS_6half_tEfNS_4arch4Sm90ELb1ELb0ELb1ELb1ELb0ELb0ELb1ELb0ELb0ELb0ELb0ELb0EEENS1_21CollectiveEpilogueFwdINS6_IJSA_NS7_ILi512EEESA_EEES9_SC_SE_Li256ELb1ELb0ELb0ELb0EEENS1_36VarlenDynamicPersistentTileSchedulerILi64ELi64ELi256ELi32ELb0ELb0ELb1ELb1ELb1ELb1EEEEEEEEEvNT_6ParamsE,"",@"SHT_CUDA_INFO"
	.sectionflags	@""
	.align	4


	//----- nvinfo : EIATTR_CUDA_API_VERSION
	.align		4
        /*0000*/ 	.byte	0x04, 0x37
        /*0002*/ 	.short	(.L_312 - .L_311)
.L_311:
        /*0004*/ 	.word	0x00000082


	//----- nvinfo : EIATTR_KPARAM_INFO
	.align		4
.L_312:
        /*0008*/ 	.byte	0x04, 0x17
        /*000a*/ 	.short	(.L_314 - .L_313)
.L_313:
        /*000c*/ 	.word	0x00000000
        /*0010*/ 	.short	0x0000
        /*0012*/ 	.short	0x0000
        /*0014*/ 	.byte	0x00, 0xf0, 0x01, 0x2c


	//----- nvinfo : EIATTR_SPARSE_MMA_MASK
	.align		4
.L_314:
        /*0018*/ 	.byte	0x03, 0x50
        /*001a*/ 	.short	0x0000


	//----- nvinfo : EIATTR_MAXREG_COUNT
	.align		4
        /*001c*/ 	.byte	0x03, 0x1b
        /*001e*/ 	.short	0x00a8


	//----- nvinfo : EIATTR_MERCURY_ISA_VERSION
	.align		4
        /*0020*/ 	.byte	0x03, 0x5f
        /*0022*/ 	.short	0x0101


	//----- nvinfo : EIATTR_VRC_CTA_INIT_COUNT
	.align		4
        /*0024*/ 	.byte	0x02, 0x4a
	.zero		1
	.zero		1


	//----- nvinfo : EIATTR_EXIT_INSTR_OFFSETS
	.align		4
        /*0028*/ 	.byte	0x04, 0x1c
        /*002a*/ 	.short	(.L_316 - .L_315)


	//   ....[0]....
.L_315:
        /*002c*/ 	.word	0x00000010


	//----- nvinfo : EIATTR_MAX_THREADS
	.align		4
.L_316:
        /*0030*/ 	.byte	0x04, 0x05
        /*0032*/ 	.short	(.L_318 - .L_317)
.L_317:
        /*0034*/ 	.word	0x00000180
        /*0038*/ 	.word	0x00000001
        /*003c*/ 	.word	0x00000001


	//----- nvinfo : EIATTR_CBANK_PARAM_SIZE
	.align		4
.L_318:
        /*0040*/ 	.byte	0x03, 0x19
        /*0042*/ 	.short	0x0b00


	//----- nvinfo : EIATTR_PARAM_CBANK
	.align		4
        /*0044*/ 	.byte	0x04, 0x0a
        /*0046*/ 	.short	(.L_320 - .L_319)
	.align		4
.L_319:
        /*0048*/ 	.word	index@(.nv.constant0._ZN7cutlass13device_kernelIN5flash11enable_sm90INS1_16FlashAttnFwdSm90INS1_25CollectiveMainloopFwdSm90ILi2EN4cute5tupleIJNS5_1CILi1EEES8_S8_EEENS6_IJNS7_ILi64EEESA_SA_EEELi512ENS_6half_tEfNS_4arch4Sm90ELb1ELb0ELb1ELb1ELb0ELb0ELb1ELb0ELb0ELb0ELb0ELb0EEENS1_21CollectiveEpilogueFwdINS6_IJSA_NS7_ILi512EEESA_EEES9_SC_SE_Li256ELb1ELb0ELb0ELb0EEENS1_36VarlenDynamicPersistentTileSchedulerILi64ELi64ELi256ELi32ELb0ELb0ELb1ELb1ELb1ELb1EEEEEEEEEvNT_6ParamsE)
        /*004c*/ 	.short	0x0380
        /*004e*/ 	.short	0x0b00


	//----- nvinfo : EIATTR_SW_WAR
	.align		4
.L_320:
        /*0050*/ 	.byte	0x04, 0x36
        /*0052*/ 	.short	(.L_322 - .L_321)
.L_321:
        /*0054*/ 	.word	0x00000008
.L_322:


//--------------------- .nv.info._ZN7cutlass13device_kernelIN5flash11enable_sm90INS1_16FlashAttnFwdSm90INS1_25CollectiveMainloopFwdSm90ILi2EN4cute5tupleIJNS5_1CILi1EEES8_S8_EEENS6_IJNS7_ILi64EEESA_SA_EEELi512ENS_6half_tEfNS_4arch4Sm90ELb1ELb0ELb1ELb1ELb0ELb1ELb1ELb0ELb0ELb0ELb0ELb0EEENS1_21CollectiveEpilogueFwdINS6_IJSA_NS7_ILi512EEESA_EEES9_SC_SE_Li256ELb1ELb0ELb0ELb0EEENS1_36VarlenDynamicPersistentTileSchedulerILi64ELi64ELi256ELi32ELb0ELb0ELb1ELb1ELb1ELb1EEEEEEEEEvNT_6ParamsE --------------------------
	.section	.nv.info._ZN7cutlass13device_kernelIN5flash11enable_sm90INS1_16FlashAttnFwdSm90INS1_25CollectiveMainloopFwdSm90ILi2EN4cute5tupleIJNS5_1CILi1EEES8_S8_EEENS6_IJNS7_ILi64EEESA_SA_EEELi512ENS_6half_tEfNS_4arch4Sm90ELb1ELb0ELb1ELb1ELb0ELb1ELb1ELb0ELb0ELb0ELb0ELb0EEENS1_21CollectiveEpilogueFwdINS6_IJSA_NS7_ILi512EEESA_EEES9_SC_SE_Li256ELb1ELb0ELb0ELb0EEENS1_36VarlenDynamicPersistentTileSchedulerILi64ELi64ELi256ELi32ELb0ELb0ELb1ELb1ELb1ELb1EEEEEEEEEvNT_6ParamsE,"",@"SHT_CUDA_INFO"
	.sectionflags	@""
	.align	4


	//----- nvinfo : EIATTR_CUDA_API_VERSION
	.align		4
        /*0000*/ 	.byte	0x04, 0x37
        /*0002*/ 	.short	(.L_324 - .L_323)
.L_323:
        /*0004*/ 	.word	0x00000082


	//----- nvinfo : EIATTR_KPARAM_INFO
	.align		4
.L_324:
        /*0008*/ 	.byte	0x04, 0x17
        /*000a*/ 	.short	(.L_326 - .L_325)
.L_325:
        /*000c*/ 	.word	0x00000000
        /*0010*/ 	.short	0x0000
        /*0012*/ 	.short	0x0000
        /*0014*/ 	.byte	0x00, 0xf0, 0x01, 0x2c


	//----- nvinfo : EIATTR_SPARSE_MMA_MASK
	.align		4
.L_326:
        /*0018*/ 	.byte	0x03, 0x50
        /*001a*/ 	.short	0x0000


	//----- nvinfo : EIATTR_MAXREG_COUNT
	.align		4
        /*001c*/ 	.byte	0x03, 0x1b
        /*001e*/ 	.short	0x00a8


	//----- nvinfo : EIATTR_MERCURY_ISA_VERSION
	.align		4
        /*0020*/ 	.byte	0x03, 0x5f
        /*0022*/ 	.short	0x0101


	//----- nvinfo : EIATTR_VRC_CTA_INIT_COUNT
	.align		4
        /*0024*/ 	.byte	0x02, 0x4a
	.zero		1
	.zero		1


	//----- nvinfo : EIATTR_EXIT_INSTR_OFFSETS
	.align		4
        /*0028*/ 	.byte	0x04, 0x1c
        /*002a*/ 	.short	(.L_328 - .L_327)


	//   ....[0]....
.L_327:
        /*002c*/ 	.word	0x00000010


	//----- nvinfo : EIATTR_MAX_THREADS
	.align		4
.L_328:
        /*0030*/ 	.byte	0x04, 0x05
        /*0032*/ 	.short	(.L_330 - .L_329)
.L_329:
        /*0034*/ 	.word	0x00000180
        /*0038*/ 	.word	0x00000001
        /*003c*/ 	.word	0x00000001


	//----- nvinfo : EIATTR_CBANK_PARAM_SIZE
	.align		4
.L_330:
        /*0040*/ 	.byte	0x03, 0x19
        /*0042*/ 	.short	0x0b00


	//----- nvinfo : EIATTR_PARAM_CBANK
	.align		4
        /*0044*/ 	.byte	0x04, 0x0a
        /*0046*/ 	.short	(.L_332 - .L_331)
	.align		4
.L_331:
        /*0048*/ 	.word	index@(.nv.constant0._ZN7cutlass13device_kernelIN5flash11enable_sm90INS1_16FlashAttnFwdSm90INS1_25CollectiveMainloopFwdSm90ILi2EN4cute5tupleIJNS5_1CILi1EEES8_S8_EEENS6_IJNS7_ILi64EEESA_SA_EEELi512ENS_6half_tEfNS_4arch4Sm90ELb1ELb0ELb1ELb1ELb0ELb1ELb1ELb0ELb0ELb0ELb0ELb0EEENS1_21CollectiveEpilogueFwdINS6_IJSA_NS7_ILi512EEESA_EEES9_SC_SE_Li256ELb1ELb0ELb0ELb0EEENS1_36VarlenDynamicPersistentTileSchedulerILi64ELi64ELi256ELi32ELb0ELb0ELb1ELb1ELb1ELb1EEEEEEEEEvNT_6ParamsE)
        /*004c*/ 	.short	0x0380
        /*004e*/ 	.short	0x0b00


	//----- nvinfo : EIATTR_SW_WAR
	.align		4
.L_332:
        /*0050*/ 	.byte	0x04, 0x36
        /*0052*/ 	.short	(.L_334 - .L_333)
.L_333:
        /*0054*/ 	.word	0x00000008
.L_334:


//--------------------- .nv.callgraph             --------------------------
	.section	.nv.callgraph,"",@"SHT_CUDA_CALLGRAPH"
	.align	4
	.sectionentsize	8
	.align		4
        /*0000*/ 	.word	0x00000000
	.align		4
        /*0004*/ 	.word	0xffffffff
	.align		4
        /*0008*/ 	.word	0x00000000
	.align		4
        /*000c*/ 	.word	0xfffffffe
	.align		4
        /*0010*/ 	.word	0x00000000
	.align		4
        /*0014*/ 	.word	0xfffffffd
	.align		4
        /*0018*/ 	.word	0x00000000
	.align		4
        /*001c*/ 	.word	0xfffffffc


//--------------------- .nv.constant4             --------------------------
	.section	.nv.constant4,"a",@progbits
	.align	8
	.align		8
.nv.constant4:
        /*0000*/ 	.dword	_ZN77_INTERNAL_59f6c9a8_41_flash_fwd_hdim64_512_fp16_softcap_sm90_cu_ceb34e2a_35604cuda3std3__45__cpo5beginE
	.align		8
        /*0008*/ 	.dword	_ZN77_INTERNAL_59f6c9a8_41_flash_fwd_hdim64_512_fp16_softcap_sm90_cu_ceb34e2a_35604cuda3std3__45__cpo3endE
	.align		8
        /*0010*/ 	.dword	_ZN77_INTERNAL_59f6c9a8_41_flash_fwd_hdim64_512_fp16_softcap_sm90_cu_ceb34e2a_35604cuda3std3__45__cpo6cbeginE
	.align		8
        /*0018*/ 	.dword	_ZN77_INTERNAL_59f6c9a8_41_flash_fwd_hdim64_512_fp16_softcap_sm90_cu_ceb34e2a_35604cuda3std3__45__cpo4cendE
	.align		8
        /*0020*/ 	.dword	_ZN77_INTERNAL_59f6c9a8_41_flash_fwd_hdim64_512_fp16_softcap_sm90_cu_ceb34e2a_35604cuda3std3__479_GLOBAL__N__59f6c9a8_41_flash_fwd_hdim64_512_fp16_softcap_sm90_cu_ceb34e2a_35606ignoreE
	.align		8
        /*0028*/ 	.dword	_ZN77_INTERNAL_59f6c9a8_41_flash_fwd_hdim64_512_fp16_softcap_sm90_cu_ceb34e2a_35604cuda3std3__419piecewise_constructE
	.align		8
        /*0030*/ 	.dword	_ZN77_INTERNAL_59f6c9a8_41_flash_fwd_hdim64_512_fp16_softcap_sm90_cu_ceb34e2a_35604cuda3std3__48in_placeE
	.align		8
        /*0038*/ 	.dword	_ZN77_INTERNAL_59f6c9a8_41_flash_fwd_hdim64_512_fp16_softcap_sm90_cu_ceb34e2a_35604cuda3std6ranges3__45__cpo4swapE
	.align		8
        /*0040*/ 	.dword	_ZN77_INTERNAL_59f6c9a8_41_flash_fwd_hdim64_512_fp16_softcap_sm90_cu_ceb34e2a_35604cuda3std6ranges3__45__cpo9iter_moveE
	.align		8
        /*0048*/ 	.dword	_ZN77_INTERNAL_59f6c9a8_41_flash_fwd_hdim64_512_fp16_softcap_sm90_cu_ceb34e2a_35604cute7productE
	.align		8
        /*0050*/ 	.dword	_ZN77_INTERNAL_59f6c9a8_41_flash_fwd_hdim64_512_fp16_softcap_sm90_cu_ceb34e2a_35604cute1_E


//--------------------- .text._ZN7cutlass13device_kernelIN5flash11enable_sm90INS1_16FlashAttnFwdSm90INS1_25CollectiveMainloopFwdSm90ILi2EN4cute5tupleIJNS5_1CILi1EEES8_S8_EEENS6_IJNS7_ILi64EEESA_SA_EEELi512ENS_6half_tEfNS_4arch4Sm90ELb0ELb0ELb1ELb0ELb0ELb0ELb0ELb0ELb0ELb0ELb0ELb0EEENS1_21CollectiveEpilogueFwdINS6_IJSA_NS7_ILi512EEESA_EEES9_SC_SE_Li256ELb0ELb0ELb0ELb0EEENS1_29StaticPersistentTileSchedulerILb0EEEEEEEEEvNT_6ParamsE --------------------------
	.section	.text._ZN7cutlass13device_kernelIN5flash11enable_sm90INS1_16FlashAttnFwdSm90INS1_25CollectiveMainloopFwdSm90ILi2EN4cute5tupleIJNS5_1CILi1EEES8_S8_EEENS6_IJNS7_ILi64EEESA_SA_EEELi512ENS_6half_tEfNS_4arch4Sm90ELb0ELb0ELb1ELb0ELb0ELb0ELb0ELb0ELb0ELb0ELb0ELb0EEENS1_21CollectiveEpilogueFwdINS6_IJSA_NS7_ILi512EEESA_EEES9_SC_SE_Li256ELb0ELb0ELb0ELb0EEENS1_29StaticPersistentTileSchedulerILb0EEEEEEEEEvNT_6ParamsE,"ax",@progbits
	.align	128
.text._ZN7cutlass13device_kernelIN5flash11enable_sm90INS1_16FlashAttnFwdSm90INS1_25CollectiveMainloopFwdSm90ILi2EN4cute5tupleIJNS5_1CILi1EEES8_S8_EEENS6_IJNS7_ILi64EEESA_SA_EEELi512ENS_6half_tEfNS_4arch4Sm90ELb0ELb0ELb1ELb0ELb0ELb0ELb0ELb0ELb0ELb0ELb0ELb0EEENS1_21CollectiveEpilogueFwdINS6_IJSA_NS7_ILi512EEESA_EEES9_SC_SE_Li256ELb0ELb0ELb0ELb0EEENS1_29StaticPersistentTileSchedulerILb0EEEEEEEEEvNT_6ParamsE:
        .type           _ZN7cutlass13device_kernelIN5flash11enable_sm90INS1_16FlashAttnFwdSm90INS1_25CollectiveMainloopFwdSm90ILi2EN4cute5tupleIJNS5_1CILi1EEES8_S8_EEENS6_IJNS7_ILi64EEESA_SA_EEELi512ENS_6half_tEfNS_4arch4Sm90ELb0ELb0ELb1ELb0ELb0ELb0ELb0ELb0ELb0ELb0ELb0ELb0EEENS1_21CollectiveEpilogueFwdINS6_IJSA_NS7_ILi512EEESA_EEES9_SC_SE_Li256ELb0ELb0ELb0ELb0EEENS1_29StaticPersistentTileSchedulerILb0EEEEEEEEEvNT_6ParamsE,@function
        .size           _ZN7cutlass13device_kernelIN5flash11enable_sm90INS1_16FlashAttnFwdSm90INS1_25CollectiveMainloopFwdSm90ILi2EN4cute5tupleIJNS5_1CILi1EEES8_S8_EEENS6_IJNS7_ILi64EEESA_SA_EEELi512ENS_6half_tEfNS_4arch4Sm90ELb0ELb0ELb1ELb0ELb0ELb0ELb0ELb0ELb0ELb0ELb0ELb0EEENS1_21CollectiveEpilogueFwdINS6_IJSA_NS7_ILi512EEESA_EEES9_SC_SE_Li256ELb0ELb0ELb0ELb0EEENS1_29StaticPersistentTileSchedulerILb0EEEEEEEEEvNT_6ParamsE,(.L_x_18 - _ZN7cutlass13device_kernelIN5flash11enable_sm90INS1_16FlashAttnFwdSm90INS1_25CollectiveMainloopFwdSm90ILi2EN4cute5tupleIJNS5_1CILi1EEES8_S8_EEENS6_IJNS7_ILi64EEESA_SA_EEELi512ENS_6half_tEfNS_4arch4Sm90ELb0ELb0ELb1ELb0ELb0ELb0ELb0ELb0ELb0ELb0ELb0ELb0EEENS1_21CollectiveEpilogueFwdINS6_IJSA_NS7_ILi512EEESA_EEES9_SC_SE_Li256ELb0ELb0ELb0ELb0EEENS1_29StaticPersistentTileSchedulerILb0EEEEEEEEEvNT_6ParamsE)
        .other          _ZN7cutlass13device_kernelIN5flash11enable_sm90INS1_16FlashAttnFwdSm90INS1_25CollectiveMainloopFwdSm90ILi2EN4cute5tupleIJNS5_1CILi1EEES8_S8_EEENS6_IJNS7_ILi64EEESA_SA_EEELi512ENS_6half_tEfNS_4arch4Sm90ELb0ELb0ELb1ELb0ELb0ELb0ELb0ELb0ELb0ELb0ELb0ELb0EEENS1_21CollectiveEpilogueFwdINS6_IJSA_NS7_ILi512EEESA_EEES9_SC_SE_Li256ELb0ELb0ELb0ELb0EEENS1_29StaticPersistentTileSchedulerILb0EEEEEEEEEvNT_6ParamsE,@"STO_CUDA_ENTRY STV_DEFAULT"
_ZN7cutlass13device_kernelIN5flash11enable_sm90INS1_16FlashAttnFwdSm90INS1_25CollectiveMainloopFwdSm90ILi2EN4cute5tupleIJNS5_1CILi1EEES8_S8_EEENS6_IJNS7_ILi64EEESA_SA_EEELi512ENS_6half_tEfNS_4arch4Sm90ELb0ELb0ELb1ELb0ELb0ELb0ELb0ELb0ELb0ELb0ELb0ELb0EEENS1_21CollectiveEpilogueFwdINS6_IJSA_NS7_ILi512EEESA_EEES9_SC_SE_Li256ELb0ELb0ELb0ELb0EEENS1_29StaticPersistentTileSchedulerILb0EEEEEEEEEvNT_6ParamsE:
[----:B------:R-:W-:Y:S01]  /*0000*/  LDC R1, c[0x0][0x37c] ;  /* 0x0000df00ff017b82 */ /* 0x000fe20000000800 */
[----:B------:R-:W-:Y:S05]  /*0010*/  EXIT ;  /* 0x000000000000794d */ /* 0x000fea0003800000 */
.L_x_0:
[----:B------:R-:W-:-:S00]  /*0020*/  BRA `(.L_x_0) ;  /* 0xfffffffc00fc7947 */ /* 0x000fc0000383ffff */
[----:B------:R-:W-:-:S00]  /*0030*/  NOP ;  /* 0x0000000000007918 */ /* 0x000fc00000000000 */
        /* <DEDUP_REMOVED lines=12> */
.L_x_18:


//--------------------- .text._ZN7cutlass13device_kernelIN5flash11enable_sm90INS1_16FlashAttnFwdSm90INS1_25CollectiveMainloopFwdSm90ILi2EN4cute5tupleIJNS5_1CILi1EEES8_S8_EEENS6_IJNS7_ILi64EEESA_SA_EEELi512ENS_6half_tEfNS_4arch4Sm90ELb0ELb0ELb1ELb0ELb0ELb0ELb1ELb0ELb0ELb0ELb0ELb0EEENS1_21CollectiveEpilogueFwdINS6_IJSA_NS7_ILi512EEESA_EEES9_SC_SE_Li256ELb0ELb0ELb0ELb0EEENS1_29StaticPersistentTileSchedulerILb0EEEEEEEEEvNT_6ParamsE --------------------------
	.section	.text._ZN7cutlass13device_kernelIN5flash11enable_sm90INS1_16FlashAttnFwdSm90INS1_25CollectiveMainloopFwdSm90ILi2EN4cute5tupleIJNS5_1CILi1EEES8_S8_EEENS6_IJNS7_ILi64EEESA_SA_EEELi512ENS_6half_tEfNS_4arch4Sm90ELb0ELb0ELb1ELb0ELb0ELb0ELb1ELb0ELb0ELb0ELb0ELb0EEENS1_21CollectiveEpilogueFwdINS6_IJSA_NS7_ILi512EEESA_EEES9_SC_SE_Li256ELb0ELb0ELb0ELb0EEENS1_29StaticPersistentTileSchedulerILb0EEEEEEEEEvNT_6ParamsE,"ax",@progbits
	.align	128
.text._ZN7cutlass13device_kernelIN5flash11enable_sm90INS1_16FlashAttnFwdSm90INS1_25CollectiveMainloopFwdSm90ILi2EN4cute5tupleIJNS5_1CILi1EEES8_S8_EEENS6_IJNS7_ILi64EEESA_SA_EEELi512ENS_6half_tEfNS_4arch4Sm90ELb0ELb0ELb1ELb0ELb0ELb0ELb1ELb0ELb0ELb0ELb0ELb0EEENS1_21CollectiveEpilogueFwdINS6_IJSA_NS7_ILi512EEESA_EEES9_SC_SE_Li256ELb0ELb0ELb0ELb0EEENS1_29StaticPersistentTileSchedulerILb0EEEEEEEEEvNT_6ParamsE:
        .type           _ZN7cutlass13device_kernelIN5flash11enable_sm90INS1_16FlashAttnFwdSm90INS1_25CollectiveMainloopFwdSm90ILi2EN4cute5tupleIJNS5_1CILi1EEES8_S8_EEENS6_IJNS7_ILi64EEESA_SA_EEELi512ENS_6half_tEfNS_4arch4Sm90ELb0ELb0ELb1ELb0ELb0ELb0ELb1ELb0ELb0ELb0ELb0ELb0EEENS1_21CollectiveEpilogueFwdINS6_IJSA_NS7_ILi512EEESA_EEES9_SC_SE_Li256ELb0ELb0ELb0ELb0EEENS1_29StaticPersistentTileSchedulerILb0EEEEEEEEEvNT_6ParamsE,@function
        .size           _ZN7cutlass13device_kernelIN5flash11enable_sm90INS1_16FlashAttnFwdSm90INS1_25CollectiveMainloopFwdSm90ILi2EN4cute5tupleIJNS5_1CILi1EEES8_S8_EEENS6_IJNS7_ILi64EEESA_SA_EEELi512ENS_6half_tEfNS_4arch4Sm90ELb0ELb0ELb1ELb0ELb0ELb0ELb1ELb0ELb0ELb0ELb0ELb0EEENS1_21CollectiveEpilogueFwdINS6_IJSA_NS7_ILi512EEESA_EEES9_SC_SE_Li256ELb0ELb0ELb0ELb0EEENS1_29StaticPersistentTileSchedulerILb0EEEEEEEEEvNT_6ParamsE,(.L_x_19 - _ZN7cutlass13device_kernelIN5flash11enable_sm90INS1_16FlashAttnFwdSm90INS1_25CollectiveMainloopFwdSm90ILi2EN4cute5tupleIJNS5_1CILi1EEES8_S8_EEENS6_IJNS7_ILi64EEESA_SA_EEELi512ENS_6half_tEfNS_4arch4Sm90ELb0ELb0ELb1ELb0ELb0ELb0ELb1ELb0ELb0ELb0ELb0ELb0EEENS1_21CollectiveEpilogueFwdINS6_IJSA_NS7_ILi512EEESA_EEES9_SC_SE_Li256ELb0ELb0ELb0ELb0EEENS1_29StaticPersistentTileSchedulerILb0EEEEEEEEEvNT_6ParamsE)
        .other          _ZN7cutlass13device_kernelIN5flash11enable_sm90INS1_16FlashAttnFwdSm90INS1_25CollectiveMainloopFwdSm90ILi2EN4cute5tupleIJNS5_1CILi1EEES8_S8_EEENS6_IJNS7_ILi64EEESA_SA_EEELi512ENS_6half_tEfNS_4arch4Sm90ELb0ELb0ELb1ELb0ELb0ELb0ELb1ELb0ELb0ELb0ELb0ELb0EEENS1_21CollectiveEpilogueFwdINS6_IJSA_NS7_ILi512EEESA_EEES9_SC_SE_Li256ELb0ELb0ELb0ELb0EEENS1_29StaticPersistentTileSchedulerILb0EEEEEEEEEvNT_6ParamsE,@"STO_CUDA_ENTRY STV_DEFAULT"
_ZN7cutlass13device_kernelIN5flash11enable_sm90INS1_16FlashAttnFwdSm90INS1_25CollectiveMainloopFwdSm90ILi2EN4cute5tupleIJNS5_1CILi1EEES8_S8_EEENS6_IJNS7_ILi64EEESA_SA_EEELi512ENS_6half_tEfNS_4arch4Sm90ELb0ELb0ELb1ELb0ELb0ELb0ELb1ELb0ELb0ELb0ELb0ELb0EEENS1_21CollectiveEpilogueFwdINS6_IJSA_NS7_ILi512EEESA_EEES9_SC_SE_Li256ELb0ELb0ELb0ELb0EEENS1_29StaticPersistentTileSchedulerILb0EEEEEEEEEvNT_6ParamsE:
[----:B------:R-:W-:Y:S01]  /*0000*/  LDC R1, c[0x0][0x37c] ;  /* 0x0000df00ff017b82 */ /* 0x000fe20000000800 */
[----:B------:R-:W-:Y:S05]  /*0010*/  EXIT ;  /* 0x000000000000794d */ /* 0x000fea0003800000 */
.L_x_1:
        /* <DEDUP_REMOVED lines=14> */
.L_x_19:


//--------------------- .text._ZN7cutlass13device_kernelIN5flash11enable_sm90INS1_16FlashAttnFwdSm90INS1_25CollectiveMainloopFwdSm90ILi2EN4cute5tupleIJNS5_1CILi1EEES8_S8_EEENS6_IJNS7_ILi64EEESA_SA_EEELi512ENS_6half_tEfNS_4arch4Sm90ELb0ELb0ELb1ELb1ELb0ELb0ELb0ELb0ELb0ELb0ELb0ELb0EEENS1_21CollectiveEpilogueFwdINS6_IJSA_NS7_ILi512EEESA_EEES9_SC_SE_Li256ELb1ELb0ELb0ELb0EEENS1_36VarlenDynamicPersistentTileSchedulerILi64ELi64ELi256ELi32ELb0ELb0ELb1ELb0ELb1ELb1EEEEEEEEEvNT_6ParamsE --------------------------
	.section	.text._ZN7cutlass13device_kernelIN5flash11enable_sm90INS1_16FlashAttnFwdSm90INS1_25CollectiveMainloopFwdSm90ILi2EN4cute5tupleIJNS5_1CILi1EEES8_S8_EEENS6_IJNS7_ILi64EEESA_SA_EEELi512ENS_6half_tEfNS_4arch4Sm90ELb0ELb0ELb1ELb1ELb0ELb0ELb0ELb0ELb0ELb0ELb0ELb0EEENS1_21CollectiveEpilogueFwdINS6_IJSA_NS7_ILi512EEESA_EEES9_SC_SE_Li256ELb1ELb0ELb0ELb0EEENS1_36VarlenDynamicPersistentTileSchedulerILi64ELi64ELi256ELi32ELb0ELb0ELb1ELb0ELb1ELb1EEEEEEEEEvNT_6ParamsE,"ax",@progbits
	.align	128
.text._ZN7cutlass13device_kernelIN5flash11enable_sm90INS1_16FlashAttnFwdSm90INS1_25CollectiveMainloopFwdSm90ILi2EN4cute5tupleIJNS5_1CILi1EEES8_S8_EEENS6_IJNS7_ILi64EEESA_SA_EEELi512ENS_6half_tEfNS_4arch4Sm90ELb0ELb0ELb1ELb1ELb0ELb0ELb0ELb0ELb0ELb0ELb0ELb0EEENS1_21CollectiveEpilogueFwdINS6_IJSA_NS7_ILi512EEESA_EEES9_SC_SE_Li256ELb1ELb0ELb0ELb0EEENS1_36VarlenDynamicPersistentTileSchedulerILi64ELi64ELi256ELi32ELb0ELb0ELb1ELb0ELb1ELb1EEEEEEEEEvNT_6ParamsE:
        .type           _ZN7cutlass13device_kernelIN5flash11enable_sm90INS1_16FlashAttnFwdSm90INS1_25CollectiveMainloopFwdSm90ILi2EN4cute5tupleIJNS5_1CILi1EEES8_S8_EEENS6_IJNS7_ILi64EEESA_SA_EEELi512ENS_6half_tEfNS_4arch4Sm90ELb0ELb0ELb1ELb1ELb0ELb0ELb0ELb0ELb0ELb0ELb0ELb0EEENS1_21CollectiveEpilogueFwdINS6_IJSA_NS7_ILi512EEESA_EEES9_SC_SE_Li256ELb1ELb0ELb0ELb0EEENS1_36VarlenDynamicPersistentTileSchedulerILi64ELi64ELi256ELi32ELb0ELb0ELb1ELb0ELb1ELb1EEEEEEEEEvNT_6ParamsE,@function
        .size           _ZN7cutlass13device_kernelIN5flash11enable_sm90INS1_16FlashAttnFwdSm90INS1_25CollectiveMainloopFwdSm90ILi2EN4cute5tupleIJNS5_1CILi1EEES8_S8_EEENS6_IJNS7_ILi64EEESA_SA_EEELi512ENS_6half_tEfNS_4arch4Sm90ELb0ELb0ELb1ELb1ELb0ELb0ELb0ELb0ELb0ELb0ELb0ELb0EEENS1_21CollectiveEpilogueFwdINS6_IJSA_NS7_ILi512EEESA_EEES9_SC_SE_Li256ELb1ELb0ELb0ELb0EEENS1_36VarlenDynamicPersistentTileSchedulerILi64ELi64ELi256ELi32ELb0ELb0ELb1ELb0ELb1ELb1EEEEEEEEEvNT_6ParamsE,(.L_x_20 - _ZN7cutlass13device_kernelIN5flash11enable_sm90INS1_16FlashAttnFwdSm90INS1_25CollectiveMainloopFwdSm90ILi2EN4cute5tupleIJNS5_1CILi1EEES8_S8_EEENS6_IJNS7_ILi64EEESA_SA_EEELi512ENS_6half_tEfNS_4arch4Sm90ELb0ELb0ELb1ELb1ELb0ELb0ELb0ELb0ELb0ELb0ELb0ELb0EEENS1_21CollectiveEpilogueFwdINS6_IJSA_NS7_ILi512EEESA_EEES9_SC_SE_Li256ELb1ELb0ELb0ELb0EEENS1_36VarlenDynamicPersistentTileSchedulerILi64ELi64ELi256ELi32ELb0ELb0ELb1ELb0ELb1ELb1EEEEEEEEEvNT_6ParamsE)
        .other          _ZN7cutlass13device_kernelIN5flash11enable_sm90INS1_16FlashAttnFwdSm90INS1_25CollectiveMainloopFwdSm90ILi2EN4cute5tupleIJNS5_1CILi1EEES8_S8_EEENS6_IJNS7_ILi64EEESA_SA_EEELi512ENS_6half_tEfNS_4arch4Sm90ELb0ELb0ELb1ELb1ELb0ELb0ELb0ELb0ELb0ELb0ELb0ELb0EEENS1_21CollectiveEpilogueFwdINS6_IJSA_NS7_ILi512EEESA_EEES9_SC_SE_Li256ELb1ELb0ELb0ELb0EEENS1_36VarlenDynamicPersistentTileSchedulerILi64ELi64ELi256ELi32ELb0ELb0ELb1ELb0ELb1ELb1EEEEEEEEEvNT_6ParamsE,@"STO_CUDA_ENTRY STV_DEFAULT"
_ZN7cutlass13device_kernelIN5flash11enable_sm90INS1_16FlashAttnFwdSm90INS1_25CollectiveMainloopFwdSm90ILi2EN4cute5tupleIJNS5_1CILi1EEES8_S8_EEENS6_IJNS7_ILi64EEESA_SA_EEELi512ENS_6half_tEfNS_4arch4Sm90ELb0ELb0ELb1ELb1ELb0ELb0ELb0ELb0ELb0ELb0ELb0ELb0EEENS1_21CollectiveEpilogueFwdINS6_IJSA_NS7_ILi512EEESA_EEES9_SC_SE_Li256ELb1ELb0ELb0ELb0EEENS1_36VarlenDynamicPersistentTileSchedulerILi64ELi64ELi256ELi32ELb0ELb0ELb1ELb0ELb1ELb1EEEEEEEEEvNT_6ParamsE:
[----:B------:R-:W-:Y:S01]  /*0000*/  LDC R1, c[0x0][0x37c] ;  /* 0x0000df00ff017b82 */ /* 0x000fe20000000800 */
[----:B------:R-:W-:Y:S05]  /*0010*/  EXIT ;  /* 0x000000000000794d */ /* 0x000fea0003800000 */
.L_x_2:
        /* <DEDUP_REMOVED lines=14> */
.L_x_20:


//--------------------- .text._ZN7cutlass13device_kernelIN5flash11enable_sm90INS1_16FlashAttnFwdSm90INS1_25CollectiveMainloopFwdSm90ILi2EN4cute5tupleIJNS5_1CILi1EEES8_S8_EEENS6_IJNS7_ILi64EEESA_SA_EEELi512ENS_6half_tEfNS_4arch4Sm90ELb0ELb0ELb1ELb1ELb0ELb1ELb0ELb0ELb0ELb0ELb0ELb0EEENS1_21CollectiveEpilogueFwdINS6_IJSA_NS7_ILi512EEESA_EEES9_SC_SE_Li256ELb1ELb0ELb0ELb0EEENS1_36VarlenDynamicPersistentTileSchedulerILi64ELi64ELi256ELi32ELb0ELb0ELb1ELb0ELb1ELb1EEEEEEEEEvNT_6ParamsE --------------------------
	.section	.text._ZN7cutlass13device_kernelIN5flash11enable_sm90INS1_16FlashAttnFwdSm90INS1_25CollectiveMainloopFwdSm90ILi2EN4cute5tupleIJNS5_1CILi1EEES8_S8_EEENS6_IJNS7_ILi64EEESA_SA_EEELi512ENS_6half_tEfNS_4arch4Sm90ELb0ELb0ELb1ELb1ELb0ELb1ELb0ELb0ELb0ELb0ELb0ELb0EEENS1_21CollectiveEpilogueFwdINS6_IJSA_NS7_ILi512EEESA_EEES9_SC_SE_Li256ELb1ELb0ELb0ELb0EEENS1_36VarlenDynamicPersistentTileSchedulerILi64ELi64ELi256ELi32ELb0ELb0ELb1ELb0ELb1ELb1EEEEEEEEEvNT_6ParamsE,"ax",@progbits
	.align	128
.text._ZN7cutlass13device_kernelIN5flash11enable_sm90INS1_16FlashAttnFwdSm90INS1_25CollectiveMainloopFwdSm90ILi2EN4cute5tupleIJNS5_1CILi1EEES8_S8_EEENS6_IJNS7_ILi64EEESA_SA_EEELi512ENS_6half_tEfNS_4arch4Sm90ELb0ELb0ELb1ELb1ELb0ELb1ELb0ELb0ELb0ELb0ELb0ELb0EEENS1_21CollectiveEpilogueFwdINS6_IJSA_NS7_ILi512EEESA_EEES9_SC_SE_Li256ELb1ELb0ELb0ELb0EEENS1_36VarlenDynamicPersistentTileSchedulerILi64ELi64ELi256ELi32ELb0ELb0ELb1ELb0ELb1ELb1EEEEEEEEEvNT_6ParamsE:
        .type           _ZN7cutlass13device_kernelIN5flash11enable_sm90INS1_16FlashAttnFwdSm90INS1_25CollectiveMainloopFwdSm90ILi2EN4cute5tupleIJNS5_1CILi1EEES8_S8_EEENS6_IJNS7_ILi64EEESA_SA_EEELi512ENS_6half_tEfNS_4arch4Sm90ELb0ELb0ELb1ELb1ELb0ELb1ELb0ELb0ELb0ELb0ELb0ELb0EEENS1_21CollectiveEpilogueFwdINS6_IJSA_NS7_ILi512EEESA_EEES9_SC_SE_Li256ELb1ELb0ELb0ELb0EEENS1_36VarlenDynamicPersistentTileSchedulerILi64ELi64ELi256ELi32ELb0ELb0ELb1ELb0ELb1ELb1EEEEEEEEEvNT_6ParamsE,@function
        .size           _ZN7cutlass13device_kernelIN5flash11enable_sm90INS1_16FlashAttnFwdSm90INS1_25CollectiveMainloopFwdSm90ILi2EN4cute5tupleIJNS5_1CILi1EEES8_S8_EEENS6_IJNS7_ILi64EEESA_SA_EEELi512ENS_6half_tEfNS_4arch4Sm90ELb0ELb0ELb1ELb1ELb0ELb1ELb0ELb0ELb0ELb0ELb0ELb0EEENS1_21CollectiveEpilogueFwdINS6_IJSA_NS7_ILi512EEESA_EEES9_SC_SE_Li256ELb1ELb0ELb0ELb0EEENS1_36VarlenDynamicPersistentTileSchedulerILi64ELi64ELi256ELi32ELb0ELb0ELb1ELb0ELb1ELb1EEEEEEEEEvNT_6ParamsE,(.L_x_21 - _ZN7cutlass13device_kernelIN5flash11enable_sm90INS1_16FlashAttnFwdSm90INS1_25CollectiveMainloopFwdSm90ILi2EN4cute5tupleIJNS5_1CILi1EEES8_S8_EEENS6_IJNS7_ILi64EEESA_SA_EEELi512ENS_6half_tEfNS_4arch4Sm90ELb0ELb0ELb1ELb1ELb0ELb1ELb0ELb0ELb0ELb0ELb0ELb0EEENS1_21CollectiveEpilogueFwdINS6_IJSA_NS7_ILi512EEESA_EEES9_SC_SE_Li256ELb1ELb0ELb0ELb0EEENS1_36VarlenDynamicPersistentTileSchedulerILi64ELi64ELi256ELi32ELb0ELb0ELb1ELb0ELb1ELb1EEEEEEEEEvNT_6ParamsE)
        .other          _ZN7cutlass13device_kernelIN5flash11enable_sm90INS1_16FlashAttnFwdSm90INS1_25CollectiveMainloopFwdSm90ILi2EN4cute5tupleIJNS5_1CILi1EEES8_S8_EEENS6_IJNS7_ILi64EEESA_SA_EEELi512ENS_6half_tEfNS_4arch4Sm90ELb0ELb0ELb1ELb1ELb0ELb1ELb0ELb0ELb0ELb0ELb0ELb0EEENS1_21CollectiveEpilogueFwdINS6_IJSA_NS7_ILi512EEESA_EEES9_SC_SE_Li256ELb1ELb0ELb0ELb0EEENS1_36VarlenDynamicPersistentTileSchedulerILi64ELi64ELi256ELi32ELb0ELb0ELb1ELb0ELb1ELb1EEEEEEEEEvNT_6ParamsE,@"STO_CUDA_ENTRY STV_DEFAULT"
_ZN7cutlass13device_kernelIN5flash11enable_sm90INS1_16FlashAttnFwdSm90INS1_25CollectiveMainloopFwdSm90ILi2EN4cute5tupleIJNS5_1CILi1EEES8_S8_EEENS6_IJNS7_ILi64EEESA_SA_EEELi512ENS_6half_tEfNS_4arch4Sm90ELb0ELb0ELb1ELb1ELb0ELb1ELb0ELb0ELb0ELb0ELb0ELb0EEENS1_21CollectiveEpilogueFwdINS6_IJSA_NS7_ILi512EEESA_EEES9_SC_SE_Li256ELb1ELb0ELb0ELb0EEENS1_36VarlenDynamicPersistentTileSchedulerILi64ELi64ELi256ELi32ELb0ELb0ELb1ELb0ELb1ELb1EEEEEEEEEvNT_6ParamsE:
[----:B------:R-:W-:Y:S01]  /*0000*/  LDC R1, c[0x0][0x37c] ;  /* 0x0000df00ff017b82 */ /* 0x000fe20000000800 */
[----:B------:R-:W-:Y:S05]  /*0010*/  EXIT ;  /* 0x000000000000794d */ /* 0x000fea0003800000 */
.L_x_3:
        /* <DEDUP_REMOVED lines=14> */
.L_x_21:


//--------------------- .text._ZN7cutlass13device_kernelIN5flash11enable_sm90INS1_16FlashAttnFwdSm90INS1_25CollectiveMainloopFwdSm90ILi2EN4cute5tupleIJNS5_1CILi1EEES8_S8_EEENS6_IJNS7_ILi64EEESA_SA_EEELi512ENS_6half_tEfNS_4arch4Sm90ELb0ELb0ELb1ELb1ELb0ELb0ELb1ELb0ELb0ELb0ELb0ELb0EEENS1_21CollectiveEpilogueFwdINS6_IJSA_NS7_ILi512EEESA_EEES9_SC_SE_Li256ELb1ELb0ELb0ELb0EEENS1_36VarlenDynamicPersistentTileSchedulerILi64ELi64ELi256ELi32ELb0ELb0ELb1ELb0ELb1ELb1EEEEEEEEEvNT_6ParamsE --------------------------
	.section	.text._ZN7cutlass13device_kernelIN5flash11enable_sm90INS1_16FlashAttnFwdSm90INS1_25CollectiveMainloopFwdSm90ILi2EN4cute5tupleIJNS5_1CILi1EEES8_S8_EEENS6_IJNS7_ILi64EEESA_SA_EEELi512ENS_6half_tEfNS_4arch4Sm90ELb0ELb0ELb1ELb1ELb0ELb0ELb1ELb0ELb0ELb0ELb0ELb0EEENS1_21CollectiveEpilogueFwdINS6_IJSA_NS7_ILi512EEESA_EEES9_SC_SE_Li256ELb1ELb0ELb0ELb0EEENS1_36VarlenDynamicPersistentTileSchedulerILi64ELi64ELi256ELi32ELb0ELb0ELb1ELb0ELb1ELb1EEEEEEEEEvNT_6ParamsE,"ax",@progbits
	.align	128
.text._ZN7cutlass13device_kernelIN5flash11enable_sm90INS1_16FlashAttnFwdSm90INS1_25CollectiveMainloopFwdSm90ILi2EN4cute5tupleIJNS5_1CILi1EEES8_S8_EEENS6_IJNS7_ILi64EEESA_SA_EEELi512ENS_6half_tEfNS_4arch4Sm90ELb0ELb0ELb1ELb1ELb0ELb0ELb1ELb0ELb0ELb0ELb0ELb0EEENS1_21CollectiveEpilogueFwdINS6_IJSA_NS7_ILi512EEESA_EEES9_SC_SE_Li256ELb1ELb0ELb0ELb0EEENS1_36VarlenDynamicPersistentTileSchedulerILi64ELi64ELi256ELi32ELb0ELb0ELb1ELb0ELb1ELb1EEEEEEEEEvNT_6ParamsE:
        .type           _ZN7cutlass13device_kernelIN5flash11enable_sm90INS1_16FlashAttnFwdSm90INS1_25CollectiveMainloopFwdSm90ILi2EN4cute5tupleIJNS5_1CILi1EEES8_S8_EEENS6_IJNS7_ILi64EEESA_SA_EEELi512ENS_6half_tEfNS_4arch4Sm90ELb0ELb0ELb1ELb1ELb0ELb0ELb1ELb0ELb0ELb0ELb0ELb0EEENS1_21CollectiveEpilogueFwdINS6_IJSA_NS7_ILi512EEESA_EEES9_SC_SE_Li256ELb1ELb0ELb0ELb0EEENS1_36VarlenDynamicPersistentTileSchedulerILi64ELi64ELi256ELi32ELb0ELb0ELb1ELb0ELb1ELb1EEEEEEEEEvNT_6ParamsE,@function
        .size           _ZN7cutlass13device_kernelIN5flash11enable_sm90INS1_16FlashAttnFwdSm90INS1_25CollectiveMainloopFwdSm90ILi2EN4cute5tupleIJNS5_1CILi1EEES8_S8_EEENS6_IJNS7_ILi64EEESA_SA_EEELi512ENS_6half_tEfNS_4arch4Sm90ELb0ELb0ELb1ELb1ELb0ELb0ELb1ELb0ELb0ELb0ELb0ELb0EEENS1_21CollectiveEpilogueFwdINS6_IJSA_NS7_ILi512EEESA_EEES9_SC_SE_Li256ELb1ELb0ELb0ELb0EEENS1_36VarlenDynamicPersistentTileSchedulerILi64ELi64ELi256ELi32ELb0ELb0ELb1ELb0ELb1ELb1EEEEEEEEEvNT_6ParamsE,(.L_x_22 - _ZN7cutlass13device_kernelIN5flash11enable_sm90INS1_16FlashAttnFwdSm90INS1_25CollectiveMainloopFwdSm90ILi2EN4cute5tupleIJNS5_1CILi1EEES8_S8_EEENS6_IJNS7_ILi64EEESA_SA_EEELi512ENS_6half_tEfNS_4arch4Sm90ELb0ELb0ELb1ELb1ELb0ELb0ELb1ELb0ELb0ELb0ELb0ELb0EEENS1_21CollectiveEpilogueFwdINS6_IJSA_NS7_ILi512EEESA_EEES9_SC_SE_Li256ELb1ELb0ELb0ELb0EEENS1_36VarlenDynamicPersistentTileSchedulerILi64ELi64ELi256ELi32ELb0ELb0ELb1ELb0ELb1ELb1EEEEEEEEEvNT_6ParamsE)
        .other          _ZN7cutlass13device_kernelIN5flash11enable_sm90INS1_16FlashAttnFwdSm90INS1_25CollectiveMainloopFwdSm90ILi2EN4cute5tupleIJNS5_1CILi1EEES8_S8_EEENS6_IJNS7_ILi64EEESA_SA_EEELi512ENS_6half_tEfNS_4arch4Sm90ELb0ELb0ELb1ELb1ELb0ELb0ELb1ELb0ELb0ELb0ELb0ELb0EEENS1_21CollectiveEpilogueFwdINS6_IJSA_NS7_ILi512EEESA_EEES9_SC_SE_Li256ELb1ELb0ELb0ELb0EEENS1_36VarlenDynamicPersistentTileSchedulerILi64ELi64ELi256ELi32ELb0ELb0ELb1ELb0ELb1ELb1EEEEEEEEEvNT_6ParamsE,@"STO_CUDA_ENTRY STV_DEFAULT"
_ZN7cutlass13device_kernelIN5flash11enable_sm90INS1_16FlashAttnFwdSm90INS1_25CollectiveMainloopFwdSm90ILi2EN4cute5tupleIJNS5_1CILi1EEES8_S8_EEENS6_IJNS7_ILi64EEESA_SA_EEELi512ENS_6half_tEfNS_4arch4Sm90ELb0ELb0ELb1ELb1ELb0ELb0ELb1ELb0ELb0ELb0ELb0ELb0EEENS1_21CollectiveEpilogueFwdINS6_IJSA_NS7_ILi512EEESA_EEES9_SC_SE_Li256ELb1ELb0ELb0ELb0EEENS1_36VarlenDynamicPersistentTileSchedulerILi64ELi64ELi256ELi32ELb0ELb0ELb1ELb0ELb1ELb1EEEEEEEEEvNT_6ParamsE:
[----:B------:R-:W-:Y:S01]  /*0000*/  LDC R1, c[0x0][0x37c] ;  /* 0x0000df00ff017b82 */ /* 0x000fe20000000800 */
[----:B------:R-:W-:Y:S05]  /*0010*/  EXIT ;  /* 0x000000000000794d */ /* 0x000fea0003800000 */
.L_x_4:
        /* <DEDUP_REMOVED lines=14> */
.L_x_22:


//--------------------- .text._ZN7cutlass13device_kernelIN5flash11enable_sm90INS1_16FlashAttnFwdSm90INS1_25CollectiveMainloopFwdSm90ILi2EN4cute5tupleIJNS5_1CILi1EEES8_S8_EEENS6_IJNS7_ILi64EEESA_SA_EEELi512ENS_6half_tEfNS_4arch4Sm90ELb0ELb0ELb1ELb1ELb0ELb1ELb1ELb0ELb0ELb0ELb0ELb0EEENS1_21CollectiveEpilogueFwdINS6_IJSA_NS7_ILi512EEESA_EEES9_SC_SE_Li256ELb1ELb0ELb0ELb0EEENS1_36VarlenDynamicPersistentTileSchedulerILi64ELi64ELi256ELi32ELb0ELb0ELb1ELb0ELb1ELb1EEEEEEEEEvNT_6ParamsE --------------------------
	.section	.text._ZN7cutlass13device_kernelIN5flash11enable_sm90INS1_16FlashAttnFwdSm90INS1_25CollectiveMainloopFwdSm90ILi2EN4cute5tupleIJNS5_1CILi1EEES8_S8_EEENS6_IJNS7_ILi64EEESA_SA_EEELi512ENS_6half_tEfNS_4arch4Sm90ELb0ELb0ELb1ELb1ELb0ELb1ELb1ELb0ELb0ELb0ELb0ELb0EEENS1_21CollectiveEpilogueFwdINS6_IJSA_NS7_ILi512EEESA_EEES9_SC_SE_Li256ELb1ELb0ELb0ELb0EEENS1_36VarlenDynamicPersistentTileSchedulerILi64ELi64ELi256ELi32ELb0ELb0ELb1ELb0ELb1ELb1EEEEEEEEEvNT_6ParamsE,"ax",@progbits
	.align	128
.text._ZN7cutlass13device_kernelIN5flash11enable_sm90INS1_16FlashAttnFwdSm90INS1_25CollectiveMainloopFwdSm90ILi2EN4cute5tupleIJNS5_1CILi1EEES8_S8_EEENS6_IJNS7_ILi64EEESA_SA_EEELi512ENS_6half_tEfNS_4arch4Sm90ELb0ELb0ELb1ELb1ELb0ELb1ELb1ELb0ELb0ELb0ELb0ELb0EEENS1_21CollectiveEpilogueFwdINS6_IJSA_NS7_ILi512EEESA_EEES9_SC_SE_Li256ELb1ELb0ELb0ELb0EEENS1_36VarlenDynamicPersistentTileSchedulerILi64ELi64ELi256ELi32ELb0ELb0ELb1ELb0ELb1ELb1EEEEEEEEEvNT_6ParamsE:
        .type           _ZN7cutlass13device_kernelIN5flash11enable_sm90INS1_16FlashAttnFwdSm90INS1_25CollectiveMainloopFwdSm90ILi2EN4cute5tupleIJNS5_1CILi1EEES8_S8_EEENS6_IJNS7_ILi64EEESA_SA_EEELi512ENS_6half_tEfNS_4arch4Sm90ELb0ELb0ELb1ELb1ELb0ELb1ELb1ELb0ELb0ELb0ELb0ELb0EEENS1_21CollectiveEpilogueFwdINS6_IJSA_NS7_ILi512EEESA_EEES9_SC_SE_Li256ELb1ELb0ELb0ELb0EEENS1_36VarlenDynamicPersistentTileSchedulerILi64ELi64ELi256ELi32ELb0ELb0ELb1ELb0ELb1ELb1EEEEEEEEEvNT_6ParamsE,@function
        .size           _ZN7cutlass13device_kernelIN5flash11enable_sm90INS1_16FlashAttnFwdSm90INS1_25CollectiveMainloopFwdSm90ILi2EN4cute5tupleIJNS5_1CILi1EEES8_S8_EEENS6_IJNS7_ILi64EEESA_SA_EEELi512ENS_6half_tEfNS_4arch4Sm90ELb0ELb0ELb1ELb1ELb0ELb1ELb1ELb0ELb0ELb0ELb0ELb0EEENS1_21CollectiveEpilogueFwdINS6_IJSA_NS7_ILi512EEESA_EEES9_SC_SE_Li256ELb1ELb0ELb0ELb0EEENS1_36VarlenDynamicPersistentTileSchedulerILi64ELi64ELi256ELi32ELb0ELb0ELb1ELb0ELb1ELb1EEEEEEEEEvNT_6ParamsE,(.L_x_23 - _ZN7cutlass13device_kernelIN5flash11enable_sm90INS1_16FlashAttnFwdSm90INS1_25CollectiveMainloopFwdSm90ILi2EN4cute5tupleIJNS5_1CILi1EEES8_S8_EEENS6_IJNS7_ILi64EEESA_SA_EEELi512ENS_6half_tEfNS_4arch4Sm90ELb0ELb0ELb1ELb1ELb0ELb1ELb1ELb0ELb0ELb0ELb0ELb0EEENS1_21CollectiveEpilogueFwdINS6_IJSA_NS7_ILi512EEESA_EEES9_SC_SE_Li256ELb1ELb0ELb0ELb0EEENS1_36VarlenDynamicPersistentTileSchedulerILi64ELi64ELi256ELi32ELb0ELb0ELb1ELb0ELb1ELb1EEEEEEEEEvNT_6ParamsE)
        .other          _ZN7cutlass13device_kernelIN5flash11enable_sm90INS1_16FlashAttnFwdSm90INS1_25CollectiveMainloopFwdSm90ILi2EN4cute5tupleIJNS5_1CILi1EEES8_S8_EEENS6_IJNS7_ILi64EEESA_SA_EEELi512ENS_6half_tEfNS_4arch4Sm90ELb0ELb0ELb1ELb1ELb0ELb1ELb1ELb0ELb0ELb0ELb0ELb0EEENS1_21CollectiveEpilogueFwdINS6_IJSA_NS7_ILi512EEESA_EEES9_SC_SE_Li256ELb1ELb0ELb0ELb0EEENS1_36VarlenDynamicPersistentTileSchedulerILi64ELi64ELi256ELi32ELb0ELb0ELb1ELb0ELb1ELb1EEEEEEEEEvNT_6ParamsE,@"STO_CUDA_ENTRY STV_DEFAULT"
_ZN7cutlass13device_kernelIN5flash11enable_sm90INS1_16FlashAttnFwdSm90INS1_25CollectiveMainloopFwdSm90ILi2EN4cute5tupleIJNS5_1CILi1EEES8_S8_EEENS6_IJNS7_ILi64EEESA_SA_EEELi512ENS_6half_tEfNS_4arch4Sm90ELb0ELb0ELb1ELb1ELb0ELb1ELb1ELb0ELb0ELb0ELb0ELb0EEENS1_21CollectiveEpilogueFwdINS6_IJSA_NS7_ILi512EEESA_EEES9_SC_SE_Li256ELb1ELb0ELb0ELb0EEENS1_36VarlenDynamicPersistentTileSchedulerILi64ELi64ELi256ELi32ELb0ELb0ELb1ELb0ELb1ELb1EEEEEEEEEvNT_6ParamsE:
[----:B------:R-:W-:Y:S01]  /*0000*/  LDC R1, c[0x0][0x37c] ;  /* 0x0000df00ff017b82 */ /* 0x000fe20000000800 */
[----:B------:R-:W-:Y:S05]  /*0010*/  EXIT ;  /* 0x000000000000794d */ /* 0x000fea0003800000 */
.L_x_5:
        /* <DEDUP_REMOVED lines=14> */
.L_x_23:


//--------------------- .text._ZN7cutlass13device_kernelIN5flash11enable_sm90INS1_16FlashAttnFwdSm90INS1_25CollectiveMainloopFwdSm90ILi2EN4cute5tupleIJNS5_1CILi1EEES8_S8_EEENS6_IJNS7_ILi64EEESA_SA_EEELi512ENS_6half_tEfNS_4arch4Sm90ELb0ELb1ELb1ELb0ELb0ELb0ELb0ELb0ELb0ELb0ELb0ELb0EEENS1_21CollectiveEpilogueFwdINS6_IJSA_NS7_ILi512EEESA_EEES9_SC_SE_Li256ELb0ELb0ELb0ELb0EEENS1_30DynamicPersistentTileSchedulerILi256ELi32ELb0ELb0ELb1EEEEEEEEEvNT_6ParamsE --------------------------
	.section	.text._ZN7cutlass13device_kernelIN5flash11enable_sm90INS1_16FlashAttnFwdSm90INS1_25CollectiveMainloopFwdSm90ILi2EN4cute5tupleIJNS5_1CILi1EEES8_S8_EEENS6_IJNS7_ILi64EEESA_SA_EEELi512ENS_6half_tEfNS_4arch4Sm90ELb0ELb1ELb1ELb0ELb0ELb0ELb0ELb0ELb0ELb0ELb0ELb0EEENS1_21CollectiveEpilogueFwdINS6_IJSA_NS7_ILi512EEESA_EEES9_SC_SE_Li256ELb0ELb0ELb0ELb0EEENS1_30DynamicPersistentTileSchedulerILi256ELi32ELb0ELb0ELb1EEEEEEEEEvNT_6ParamsE,"ax",@progbits
	.align	128
.text._ZN7cutlass13device_kernelIN5flash11enable_sm90INS1_16FlashAttnFwdSm90INS1_25CollectiveMainloopFwdSm90ILi2EN4cute5tupleIJNS5_1CILi1EEES8_S8_EEENS6_IJNS7_ILi64EEESA_SA_EEELi512ENS_6half_tEfNS_4arch4Sm90ELb0ELb1ELb1ELb0ELb0ELb0ELb0ELb0ELb0ELb0ELb0ELb0EEENS1_21CollectiveEpilogueFwdINS6_IJSA_NS7_ILi512EEESA_EEES9_SC_SE_Li256ELb0ELb0ELb0ELb0EEENS1_30DynamicPersistentTileSchedulerILi256ELi32ELb0ELb0ELb1EEEEEEEEEvNT_6ParamsE:
        .type           _ZN7cutlass13device_kernelIN5flash11enable_sm90INS1_16FlashAttnFwdSm90INS1_25CollectiveMainloopFwdSm90ILi2EN4cute5tupleIJNS5_1CILi1EEES8_S8_EEENS6_IJNS7_ILi64EEESA_SA_EEELi512ENS_6half_tEfNS_4arch4Sm90ELb0ELb1ELb1ELb0ELb0ELb0ELb0ELb0ELb0ELb0ELb0ELb0EEENS1_21CollectiveEpilogueFwdINS6_IJSA_NS7_ILi512EEESA_EEES9_SC_SE_Li256ELb0ELb0ELb0ELb0EEENS1_30DynamicPersistentTileSchedulerILi256ELi32ELb0ELb0ELb1EEEEEEEEEvNT_6ParamsE,@function
        .size           _ZN7cutlass13device_kernelIN5flash11enable_sm90INS1_16FlashAttnFwdSm90INS1_25CollectiveMainloopFwdSm90ILi2EN4cute5tupleIJNS5_1CILi1EEES8_S8_EEENS6_IJNS7_ILi64EEESA_SA_EEELi512ENS_6half_tEfNS_4arch4Sm90ELb0ELb1ELb1ELb0ELb0ELb0ELb0ELb0ELb0ELb0ELb0ELb0EEENS1_21CollectiveEpilogueFwdINS6_IJSA_NS7_ILi512EEESA_EEES9_SC_SE_Li256ELb0ELb0ELb0ELb0EEENS1_30DynamicPersistentTileSchedulerILi256ELi32ELb0ELb0ELb1EEEEEEEEEvNT_6ParamsE,(.L_x_24 - _ZN7cutlass13device_kernelIN5flash11enable_sm90INS1_16FlashAttnFwdSm90INS1_25CollectiveMainloopFwdSm90ILi2EN4cute5tupleIJNS5_1CILi1EEES8_S8_EEENS6_IJNS7_ILi64EEESA_SA_EEELi512ENS_6half_tEfNS_4arch4Sm90ELb0ELb1ELb1ELb0ELb0ELb0ELb0ELb0ELb0ELb0ELb0ELb0EEENS1_21CollectiveEpilogueFwdINS6_IJSA_NS7_ILi512EEESA_EEES9_SC_SE_Li256ELb0ELb0ELb0ELb0EEENS1_30DynamicPersistentTileSchedulerILi256ELi32ELb0ELb0ELb1EEEEEEEEEvNT_6ParamsE)
        .other          _ZN7cutlass13device_kernelIN5flash11enable_sm90INS1_16FlashAttnFwdSm90INS1_25CollectiveMainloopFwdSm90ILi2EN4cute5tupleIJNS5_1CILi1EEES8_S8_EEENS6_IJNS7_ILi64EEESA_SA_EEELi512ENS_6half_tEfNS_4arch4Sm90ELb0ELb1ELb1ELb0ELb0ELb0ELb0ELb0ELb0ELb0ELb0ELb0EEENS1_21CollectiveEpilogueFwdINS6_IJSA_NS7_ILi512EEESA_EEES9_SC_SE_Li256ELb0ELb0ELb0ELb0EEENS1_30DynamicPersistentTileSchedulerILi256ELi32ELb0ELb0ELb1EEEEEEEEEvNT_6ParamsE,@"STO_CUDA_ENTRY STV_DEFAULT"
_ZN7cutlass13device_kernelIN5flash11enable_sm90INS1_16FlashAttnFwdSm90INS1_25CollectiveMainloopFwdSm90ILi2EN4cute5tupleIJNS5_1CILi1EEES8_S8_EEENS6_IJNS7_ILi64EEESA_SA_EEELi512ENS_6half_tEfNS_4arch4Sm90ELb0ELb1ELb1ELb0ELb0ELb0ELb0ELb0ELb0ELb0ELb0ELb0EEENS1_21CollectiveEpilogueFwdINS6_IJSA_NS7_ILi512EEESA_EEES9_SC_SE_Li256ELb0ELb0ELb0ELb0EEENS1_30DynamicPersistentTileSchedulerILi256ELi32ELb0ELb0ELb1EEEEEEEEEvNT_6ParamsE:
[----:B------:R-:W-:Y:S01]  /*0000*/  LDC R1, c[0x0][0x37c] ;  /* 0x0000df00ff017b82 */ /* 0x000fe20000000800 */
[----:B------:R-:W-:Y:S05]  /*0010*/  EXIT ;  /* 0x000000000000794d */ /* 0x000fea0003800000 */
.L_x_6:
        /* <DEDUP_REMOVED lines=14> */
.L_x_24:


//--------------------- .text._ZN7cutlass13device_kernelIN5flash11enable_sm90INS1_16FlashAttnFwdSm90INS1_25CollectiveMainloopFwdSm90ILi2EN4cute5tupleIJNS5_1CILi1EEES8_S8_EEENS6_IJNS7_ILi64EEESA_SA_EEELi512ENS_6half_tEfNS_4arch4Sm90ELb0ELb1ELb1ELb0ELb0ELb0ELb1ELb0ELb0ELb0ELb0ELb0EEENS1_21CollectiveEpilogueFwdINS6_IJSA_NS7_ILi512EEESA_EEES9_SC_SE_Li256ELb0ELb0ELb0ELb0EEENS1_30DynamicPersistentTileSchedulerILi256ELi32ELb0ELb0ELb1EEEEEEEEEvNT_6ParamsE --------------------------
	.section	.text._ZN7cutlass13device_kernelIN5flash11enable_sm90INS1_16FlashAttnFwdSm90INS1_25CollectiveMainloopFwdSm90ILi2EN4cute5tupleIJNS5_1CILi1EEES8_S8_EEENS6_IJNS7_ILi64EEESA_SA_EEELi512ENS_6half_tEfNS_4arch4Sm90ELb0ELb1ELb1ELb0ELb0ELb0ELb1ELb0ELb0ELb0ELb0ELb0EEENS1_21CollectiveEpilogueFwdINS6_IJSA_NS7_ILi512EEESA_EEES9_SC_SE_Li256ELb0ELb0ELb0ELb0EEENS1_30DynamicPersistentTileSchedulerILi256ELi32ELb0ELb0ELb1EEEEEEEEEvNT_6ParamsE,"ax",@progbits
	.align	128
.text._ZN7cutlass13device_kernelIN5flash11enable_sm90INS1_16FlashAttnFwdSm90INS1_25CollectiveMainloopFwdSm90ILi2EN4cute5tupleIJNS5_1CILi1EEES8_S8_EEENS6_IJNS7_ILi64EEESA_SA_EEELi512ENS_6half_tEfNS_4arch4Sm90ELb0ELb1ELb1ELb0ELb0ELb0ELb1ELb0ELb0ELb0ELb0ELb0EEENS1_21CollectiveEpilogueFwdINS6_IJSA_NS7_ILi512EEESA_EEES9_SC_SE_Li256ELb0ELb0ELb0ELb0EEENS1_30DynamicPersistentTileSchedulerILi256ELi32ELb0ELb0ELb1EEEEEEEEEvNT_6ParamsE:
        .type           _ZN7cutlass13device_kernelIN5flash11enable_sm90INS1_16FlashAttnFwdSm90INS1_25CollectiveMainloopFwdSm90ILi2EN4cute5tupleIJNS5_1CILi1EEES8_S8_EEENS6_IJNS7_ILi64EEESA_SA_EEELi512ENS_6half_tEfNS_4arch4Sm90ELb0ELb1ELb1ELb0ELb0ELb0ELb1ELb0ELb0ELb0ELb0ELb0EEENS1_21CollectiveEpilogueFwdINS6_IJSA_NS7_ILi512EEESA_EEES9_SC_SE_Li256ELb0ELb0ELb0ELb0EEENS1_30DynamicPersistentTileSchedulerILi256ELi32ELb0ELb0ELb1EEEEEEEEEvNT_6ParamsE,@function
        .size           _ZN7cutlass13device_kernelIN5flash11enable_sm90INS1_16FlashAttnFwdSm90INS1_25CollectiveMainloopFwdSm90ILi2EN4cute5tupleIJNS5_1CILi1EEES8_S8_EEENS6_IJNS7_ILi64EEESA_SA_EEELi512ENS_6half_tEfNS_4arch4Sm90ELb0ELb1ELb1ELb0ELb0ELb0ELb1ELb0ELb0ELb0ELb0ELb0EEENS1_21CollectiveEpilogueFwdINS6_IJSA_NS7_ILi512EEESA_EEES9_SC_SE_Li256ELb0ELb0ELb0ELb0EEENS1_30DynamicPersistentTileSchedulerILi256ELi32ELb0ELb0ELb1EEEEEEEEEvNT_6ParamsE,(.L_x_25 - _ZN7cutlass13device_kernelIN5flash11enable_sm90INS1_16FlashAttnFwdSm90INS1_25CollectiveMainloopFwdSm90ILi2EN4cute5tupleIJNS5_1CILi1EEES8_S8_EEENS6_IJNS7_ILi64EEESA_SA_EEELi512ENS_6half_tEfNS_4arch4Sm90ELb0ELb1ELb1ELb0ELb0ELb0ELb1ELb0ELb0ELb0ELb0ELb0EEENS1_21CollectiveEpilogueFwdINS6_IJSA_NS7_ILi512EEESA_EEES9_SC_SE_Li256ELb0ELb0ELb0ELb0EEENS1_30DynamicPersistentTileSchedulerILi256ELi32ELb0ELb0ELb1EEEEEEEEEvNT_6ParamsE)
        .other          _ZN7cutlass13device_kernelIN5flash11enable_sm90INS1_16FlashAttnFwdSm90INS1_25CollectiveMainloopFwdSm90ILi2EN4cute5tupleIJNS5_1CILi1EEES8_S8_EEENS6_IJNS7_ILi64EEESA_SA_EEELi512ENS_6half_tEfNS_4arch4Sm90ELb0ELb1ELb1ELb0ELb0ELb0ELb1ELb0ELb0ELb0ELb0ELb0EEENS1_21CollectiveEpilogueFwdINS6_IJSA_NS7_ILi512EEESA_EEES9_SC_SE_Li256ELb0ELb0ELb0ELb0EEENS1_30DynamicPersistentTileSchedulerILi256ELi32ELb0ELb0ELb1EEEEEEEEEvNT_6ParamsE,@"STO_CUDA_ENTRY STV_DEFAULT"
_ZN7cutlass13device_kernelIN5flash11enable_sm90INS1_16FlashAttnFwdSm90INS1_25CollectiveMainloopFwdSm90ILi2EN4cute5tupleIJNS5_1CILi1EEES8_S8_EEENS6_IJNS7_ILi64EEESA_SA_EEELi512ENS_6half_tEfNS_4arch4Sm90ELb0ELb1ELb1ELb0ELb0ELb0ELb1ELb0ELb0ELb0ELb0ELb0EEENS1_21CollectiveEpilogueFwdINS6_IJSA_NS7_ILi512EEESA_EEES9_SC_SE_Li256ELb0ELb0ELb0ELb0EEENS1_30DynamicPersistentTileSchedulerILi256ELi32ELb0ELb0ELb1EEEEEEEEEvNT_6ParamsE:
[----:B------:R-:W-:Y:S01]  /*0000*/  LDC R1, c[0x0][0x37c] ;  /* 0x0000df00ff017b82 */ /* 0x000fe20000000800 */
[----:B------:R-:W-:Y:S05]  /*0010*/  EXIT ;  /* 0x000000000000794d */ /* 0x000fea0003800000 */
.L_x_7:
        /* <DEDUP_REMOVED lines=14> */
.L_x_25:


//--------------------- .text._ZN7cutlass13device_kernelIN5flash11enable_sm90INS1_16FlashAttnFwdSm90INS1_25CollectiveMainloopFwdSm90ILi2EN4cute5tupleIJNS5_1CILi1EEES8_S8_EEENS6_IJNS7_ILi64EEESA_SA_EEELi512ENS_6half_tEfNS_4arch4Sm90ELb0ELb1ELb1ELb1ELb0ELb0ELb0ELb0ELb0ELb0ELb0ELb0EEENS1_21CollectiveEpilogueFwdINS6_IJSA_NS7_ILi512EEESA_EEES9_SC_SE_Li256ELb1ELb0ELb0ELb0EEENS1_36VarlenDynamicPersistentTileSchedulerILi64ELi64ELi256ELi32ELb0ELb0ELb1ELb1ELb0ELb1EEEEEEEEEvNT_6ParamsE --------------------------
	.section	.text._ZN7cutlass13device_kernelIN5flash11enable_sm90INS1_16FlashAttnFwdSm90INS1_25CollectiveMainloopFwdSm90ILi2EN4cute5tupleIJNS5_1CILi1EEES8_S8_EEENS6_IJNS7_ILi64EEESA_SA_EEELi512ENS_6half_tEfNS_4arch4Sm90ELb0ELb1ELb1ELb1ELb0ELb0ELb0ELb0ELb0ELb0ELb0ELb0EEENS1_21CollectiveEpilogueFwdINS6_IJSA_NS7_ILi512EEESA_EEES9_SC_SE_Li256ELb1ELb0ELb0ELb0EEENS1_36VarlenDynamicPersistentTileSchedulerILi64ELi64ELi256ELi32ELb0ELb0ELb1ELb1ELb0ELb1EEEEEEEEEvNT_6ParamsE,"ax",@progbits
	.align	128
.text._ZN7cutlass13device_kernelIN5flash11enable_sm90INS1_16FlashAttnFwdSm90INS1_25CollectiveMainloopFwdSm90ILi2EN4cute5tupleIJNS5_1CILi1EEES8_S8_EEENS6_IJNS7_ILi64EEESA_SA_EEELi512ENS_6half_tEfNS_4arch4Sm90ELb0ELb1ELb1ELb1ELb0ELb0ELb0ELb0ELb0ELb0ELb0ELb0EEENS1_21CollectiveEpilogueFwdINS6_IJSA_NS7_ILi512EEESA_EEES9_SC_SE_Li256ELb1ELb0ELb0ELb0EEENS1_36VarlenDynamicPersistentTileSchedulerILi64ELi64ELi256ELi32ELb0ELb0ELb1ELb1ELb0ELb1EEEEEEEEEvNT_6ParamsE:
        .type           _ZN7cutlass13device_kernelIN5flash11enable_sm90INS1_16FlashAttnFwdSm90INS1_25CollectiveMainloopFwdSm90ILi2EN4cute5tupleIJNS5_1CILi1EEES8_S8_EEENS6_IJNS7_ILi64EEESA_SA_EEELi512ENS_6half_tEfNS_4arch4Sm90ELb0ELb1ELb1ELb1ELb0ELb0ELb0ELb0ELb0ELb0ELb0ELb0EEENS1_21CollectiveEpilogueFwdINS6_IJSA_NS7_ILi512EEESA_EEES9_SC_SE_Li256ELb1ELb0ELb0ELb0EEENS1_36VarlenDynamicPersistentTileSchedulerILi64ELi64ELi256ELi32ELb0ELb0ELb1ELb1ELb0ELb1EEEEEEEEEvNT_6ParamsE,@function
        .size           _ZN7cutlass13device_kernelIN5flash11enable_sm90INS1_16FlashAttnFwdSm90INS1_25CollectiveMainloopFwdSm90ILi2EN4cute5tupleIJNS5_1CILi1EEES8_S8_EEENS6_IJNS7_ILi64EEESA_SA_EEELi512ENS_6half_tEfNS_4arch4Sm90ELb0ELb1ELb1ELb1ELb0ELb0ELb0ELb0ELb0ELb0ELb0ELb0EEENS1_21CollectiveEpilogueFwdINS6_IJSA_NS7_ILi512EEESA_EEES9_SC_SE_Li256ELb1ELb0ELb0ELb0EEENS1_36VarlenDynamicPersistentTileSchedulerILi64ELi64ELi256ELi32ELb0ELb0ELb1ELb1ELb0ELb1EEEEEEEEEvNT_6ParamsE,(.L_x_26 - _ZN7cutlass13device_kernelIN5flash11enable_sm90INS1_16FlashAttnFwdSm90INS1_25CollectiveMainloopFwdSm90ILi2EN4cute5tupleIJNS5_1CILi1EEES8_S8_EEENS6_IJNS7_ILi64EEESA_SA_EEELi512ENS_6half_tEfNS_4arch4Sm90ELb0ELb1ELb1ELb1ELb0ELb0ELb0ELb0ELb0ELb0ELb0ELb0EEENS1_21CollectiveEpilogueFwdINS6_IJSA_NS7_ILi512EEESA_EEES9_SC_SE_Li256ELb1ELb0ELb0ELb0EEENS1_36VarlenDynamicPersistentTileSchedulerILi64ELi64ELi256ELi32ELb0ELb0ELb1ELb1ELb0ELb1EEEEEEEEEvNT_6ParamsE)
        .other          _ZN7cutlass13device_kernelIN5flash11enable_sm90INS1_16FlashAttnFwdSm90INS1_25CollectiveMainloopFwdSm90ILi2EN4cute5tupleIJNS5_1CILi1EEES8_S8_EEENS6_IJNS7_ILi64EEESA_SA_EEELi512ENS_6half_tEfNS_4arch4Sm90ELb0ELb1ELb1ELb1ELb0ELb0ELb0ELb0ELb0ELb0ELb0ELb0EEENS1_21CollectiveEpilogueFwdINS6_IJSA_NS7_ILi512EEESA_EEES9_SC_SE_Li256ELb1ELb0ELb0ELb0EEENS1_36VarlenDynamicPersistentTileSchedulerILi64ELi64ELi256ELi32ELb0ELb0ELb1ELb1ELb0ELb1EEEEEEEEEvNT_6ParamsE,@"STO_CUDA_ENTRY STV_DEFAULT"
_ZN7cutlass13device_kernelIN5flash11enable_sm90INS1_16FlashAttnFwdSm90INS1_25CollectiveMainloopFwdSm90ILi2EN4cute5tupleIJNS5_1CILi1EEES8_S8_EEENS6_IJNS7_ILi64EEESA_SA_EEELi512ENS_6half_tEfNS_4arch4Sm90ELb0ELb1ELb1ELb1ELb0ELb0ELb0ELb0ELb0ELb0ELb0ELb0EEENS1_21CollectiveEpilogueFwdINS6_IJSA_NS7_ILi512EEESA_EEES9_SC_SE_Li256ELb1ELb0ELb0ELb0EEENS1_36VarlenDynamicPersistentTileSchedulerILi64ELi64ELi256ELi32ELb0ELb0ELb1ELb1ELb0ELb1EEEEEEEEEvNT_6ParamsE:
[----:B------:R-:W-:Y:S01]  /*0000*/  LDC R1, c[0x0][0x37c] ;  /* 0x0000df00ff017b82 */ /* 0x000fe20000000800 */
[----:B------:R-:W-:Y:S05]  /*0010*/  EXIT ;  /* 0x000000000000794d */ /* 0x000fea0003800000 */
.L_x_8:
        /* <DEDUP_REMOVED lines=14> */
.L_x_26:


//--------------------- .text._ZN7cutlass13device_kernelIN5flash11enable_sm90INS1_16FlashAttnFwdSm90INS1_25CollectiveMainloopFwdSm90ILi2EN4cute5tupleIJNS5_1CILi1EEES8_S8_EEENS6_IJNS7_ILi64EEESA_SA_EEELi512ENS_6half_tEfNS_4arch4Sm90ELb0ELb1ELb1ELb1ELb0ELb1ELb0ELb0ELb0ELb0ELb0ELb0EEENS1_21CollectiveEpilogueFwdINS6_IJSA_NS7_ILi512EEESA_EEES9_SC_SE_Li256ELb1ELb0ELb0ELb0EEENS1_36VarlenDynamicPersistentTileSchedulerILi64ELi64ELi256ELi32ELb0ELb0ELb1ELb1ELb0ELb1EEEEEEEEEvNT_6ParamsE --------------------------
	.section	.text._ZN7cutlass13device_kernelIN5flash11enable_sm90INS1_16FlashAttnFwdSm90INS1_25CollectiveMainloopFwdSm90ILi2EN4cute5tupleIJNS5_1CILi1EEES8_S8_EEENS6_IJNS7_ILi64EEESA_SA_EEELi512ENS_6half_tEfNS_4arch4Sm90ELb0ELb1ELb1ELb1ELb0ELb1ELb0ELb0ELb0ELb0ELb0ELb0EEENS1_21CollectiveEpilogueFwdINS6_IJSA_NS7_ILi512EEESA_EEES9_SC_SE_Li256ELb1ELb0ELb0ELb0EEENS1_36VarlenDynamicPersistentTileSchedulerILi64ELi64ELi256ELi32ELb0ELb0ELb1ELb1ELb0ELb1EEEEEEEEEvNT_6ParamsE,"ax",@progbits
	.align	128
.text._ZN7cutlass13device_kernelIN5flash11enable_sm90INS1_16FlashAttnFwdSm90INS1_25CollectiveMainloopFwdSm90ILi2EN4cute5tupleIJNS5_1CILi1EEES8_S8_EEENS6_IJNS7_ILi64EEESA_SA_EEELi512ENS_6half_tEfNS_4arch4Sm90ELb0ELb1ELb1ELb1ELb0ELb1ELb0ELb0ELb0ELb0ELb0ELb0EEENS1_21CollectiveEpilogueFwdINS6_IJSA_NS7_ILi512EEESA_EEES9_SC_SE_Li256ELb1ELb0ELb0ELb0EEENS1_36VarlenDynamicPersistentTileSchedulerILi64ELi64ELi256ELi32ELb0ELb0ELb1ELb1ELb0ELb1EEEEEEEEEvNT_6ParamsE:
        .type           _ZN7cutlass13device_kernelIN5flash11enable_sm90INS1_16FlashAttnFwdSm90INS1_25CollectiveMainloopFwdSm90ILi2EN4cute5tupleIJNS5_1CILi1EEES8_S8_EEENS6_IJNS7_ILi64EEESA_SA_EEELi512ENS_6half_tEfNS_4arch4Sm90ELb0ELb1ELb1ELb1ELb0ELb1ELb0ELb0ELb0ELb0ELb0ELb0EEENS1_21CollectiveEpilogueFwdINS6_IJSA_NS7_ILi512EEESA_EEES9_SC_SE_Li256ELb1ELb0ELb0ELb0EEENS1_36VarlenDynamicPersistentTileSchedulerILi64ELi64ELi256ELi32ELb0ELb0ELb1ELb1ELb0ELb1EEEEEEEEEvNT_6ParamsE,@function
        .size           _ZN7cutlass13device_kernelIN5flash11enable_sm90INS1_16FlashAttnFwdSm90INS1_25CollectiveMainloopFwdSm90ILi2EN4cute5tupleIJNS5_1CILi1EEES8_S8_EEENS6_IJNS7_ILi64EEESA_SA_EEELi512ENS_6half_tEfNS_4arch4Sm90ELb0ELb1ELb1ELb1ELb0ELb1ELb0ELb0ELb0ELb0ELb0ELb0EEENS1_21CollectiveEpilogueFwdINS6_IJSA_NS7_ILi512EEESA_EEES9_SC_SE_Li256ELb1ELb0ELb0ELb0EEENS1_36VarlenDynamicPersistentTileSchedulerILi64ELi64ELi256ELi32ELb0ELb0ELb1ELb1ELb0ELb1EEEEEEEEEvNT_6ParamsE,(.L_x_27 - _ZN7cutlass13device_kernelIN5flash11enable_sm90INS1_16FlashAttnFwdSm90INS1_25CollectiveMainloopFwdSm90ILi2EN4cute5tupleIJNS5_1CILi1EEES8_S8_EEENS6_IJNS7_ILi64EEESA_SA_EEELi512ENS_6half_tEfNS_4arch4Sm90ELb0ELb1ELb1ELb1ELb0ELb1ELb0ELb0ELb0ELb0ELb0ELb0EEENS1_21CollectiveEpilogueFwdINS6_IJSA_NS7_ILi512EEESA_EEES9_SC_SE_Li256ELb1ELb0ELb0ELb0EEENS1_36VarlenDynamicPersistentTileSchedulerILi64ELi64ELi256ELi32ELb0ELb0ELb1ELb1ELb0ELb1EEEEEEEEEvNT_6ParamsE)
        .other          _ZN7cutlass13device_kernelIN5flash11enable_sm90INS1_16FlashAttnFwdSm90INS1_25CollectiveMainloopFwdSm90ILi2EN4cute5tupleIJNS5_1CILi1EEES8_S8_EEENS6_IJNS7_ILi64EEESA_SA_EEELi512ENS_6half_tEfNS_4arch4Sm90ELb0ELb1ELb1ELb1ELb0ELb1ELb0ELb0ELb0ELb0ELb0ELb0EEENS1_21CollectiveEpilogueFwdINS6_IJSA_NS7_ILi512EEESA_EEES9_SC_SE_Li256ELb1ELb0ELb0ELb0EEENS1_36VarlenDynamicPersistentTileSchedulerILi64ELi64ELi256ELi32ELb0ELb0ELb1ELb1ELb0ELb1EEEEEEEEEvNT_6ParamsE,@"STO_CUDA_ENTRY STV_DEFAULT"
_ZN7cutlass13device_kernelIN5flash11enable_sm90INS1_16FlashAttnFwdSm90INS1_25CollectiveMainloopFwdSm90ILi2EN4cute5tupleIJNS5_1CILi1EEES8_S8_EEENS6_IJNS7_ILi64EEESA_SA_EEELi512ENS_6half_tEfNS_4arch4Sm90ELb0ELb1ELb1ELb1ELb0ELb1ELb0ELb0ELb0ELb0ELb0ELb0EEENS1_21CollectiveEpilogueFwdINS6_IJSA_NS7_ILi512EEESA_EEES9_SC_SE_Li256ELb1ELb0ELb0ELb0EEENS1_36VarlenDynamicPersistentTileSchedulerILi64ELi64ELi256ELi32ELb0ELb0ELb1ELb1ELb0ELb1EEEEEEEEEvNT_6ParamsE:
[----:B------:R-:W-:Y:S01]  /*0000*/  LDC R1, c[0x0][0x37c] ;  /* 0x0000df00ff017b82 */ /* 0x000fe20000000800 */
[----:B------:R-:W-:Y:S05]  /*0010*/  EXIT ;  /* 0x000000000000794d */ /* 0x000fea0003800000 */
.L_x_9:
        /* <DEDUP_REMOVED lines=14> */
.L_x_27:


//--------------------- .text._ZN7cutlass13device_kernelIN5flash11enable_sm90INS1_16FlashAttnFwdSm90INS1_25CollectiveMainloopFwdSm90ILi2EN4cute5tupleIJNS5_1CILi1EEES8_S8_EEENS6_IJNS7_ILi64EEESA_SA_EEELi512ENS_6half_tEfNS_4arch4Sm90ELb0ELb1ELb1ELb1ELb0ELb0ELb1ELb0ELb0ELb0ELb0ELb0EEENS1_21CollectiveEpilogueFwdINS6_IJSA_NS7_ILi512EEESA_EEES9_SC_SE_Li256ELb1ELb0ELb0ELb0EEENS1_36VarlenDynamicPersistentTileSchedulerILi64ELi64ELi256ELi32ELb0ELb0ELb1ELb1ELb0ELb1EEEEEEEEEvNT_6ParamsE --------------------------
	.section	.text._ZN7cutlass13device_kernelIN5flash11enable_sm90INS1_16FlashAttnFwdSm90INS1_25CollectiveMainloopFwdSm90ILi2EN4cute5tupleIJNS5_1CILi1EEES8_S8_EEENS6_IJNS7_ILi64EEESA_SA_EEELi512ENS_6half_tEfNS_4arch4Sm90ELb0ELb1ELb1ELb1ELb0ELb0ELb1ELb0ELb0ELb0ELb0ELb0EEENS1_21CollectiveEpilogueFwdINS6_IJSA_NS7_ILi512EEESA_EEES9_SC_SE_Li256ELb1ELb0ELb0ELb0EEENS1_36VarlenDynamicPersistentTileSchedulerILi64ELi64ELi256ELi32ELb0ELb0ELb1ELb1ELb0ELb1EEEEEEEEEvNT_6ParamsE,"ax",@progbits
	.align	128
.text._ZN7cutlass13device_kernelIN5flash11enable_sm90INS1_16FlashAttnFwdSm90INS1_25CollectiveMainloopFwdSm90ILi2EN4cute5tupleIJNS5_1CILi1EEES8_S8_EEENS6_IJNS7_ILi64EEESA_SA_EEELi512ENS_6half_tEfNS_4arch4Sm90ELb0ELb1ELb1ELb1ELb0ELb0ELb1ELb0ELb0ELb0ELb0ELb0EEENS1_21CollectiveEpilogueFwdINS6_IJSA_NS7_ILi512EEESA_EEES9_SC_SE_Li256ELb1ELb0ELb0ELb0EEENS1_36VarlenDynamicPersistentTileSchedulerILi64ELi64ELi256ELi32ELb0ELb0ELb1ELb1ELb0ELb1EEEEEEEEEvNT_6ParamsE:
        .type           _ZN7cutlass13device_kernelIN5flash11enable_sm90INS1_16FlashAttnFwdSm90INS1_25CollectiveMainloopFwdSm90ILi2EN4cute5tupleIJNS5_1CILi1EEES8_S8_EEENS6_IJNS7_ILi64EEESA_SA_EEELi512ENS_6half_tEfNS_4arch4Sm90ELb0ELb1ELb1ELb1ELb0ELb0ELb1ELb0ELb0ELb0ELb0ELb0EEENS1_21CollectiveEpilogueFwdINS6_IJSA_NS7_ILi512EEESA_EEES9_SC_SE_Li256ELb1ELb0ELb0ELb0EEENS1_36VarlenDynamicPersistentTileSchedulerILi64ELi64ELi256ELi32ELb0ELb0ELb1ELb1ELb0ELb1EEEEEEEEEvNT_6ParamsE,@function
        .size           _ZN7cutlass13device_kernelIN5flash11enable_sm90INS1_16FlashAttnFwdSm90INS1_25CollectiveMainloopFwdSm90ILi2EN4cute5tupleIJNS5_1CILi1EEES8_S8_EEENS6_IJNS7_ILi64EEESA_SA_EEELi512ENS_6half_tEfNS_4arch4Sm90ELb0ELb1ELb1ELb1ELb0ELb0ELb1ELb0ELb0ELb0ELb0ELb0EEENS1_21CollectiveEpilogueFwdINS6_IJSA_NS7_ILi512EEESA_EEES9_SC_SE_Li256ELb1ELb0ELb0ELb0EEENS1_36VarlenDynamicPersistentTileSchedulerILi64ELi64ELi256ELi32ELb0ELb0ELb1ELb1ELb0ELb1EEEEEEEEEvNT_6ParamsE,(.L_x_28 - _ZN7cutlass13device_kernelIN5flash11enable_sm90INS1_16FlashAttnFwdSm90INS1_25CollectiveMainloopFwdSm90ILi2EN4cute5tupleIJNS5_1CILi1EEES8_S8_EEENS6_IJNS7_ILi64EEESA_SA_EEELi512ENS_6half_tEfNS_4arch4Sm90ELb0ELb1ELb1ELb1ELb0ELb0ELb1ELb0ELb0ELb0ELb0ELb0EEENS1_21CollectiveEpilogueFwdINS6_IJSA_NS7_ILi512EEESA_EEES9_SC_SE_Li256ELb1ELb0ELb0ELb0EEENS1_36VarlenDynamicPersistentTileSchedulerILi64ELi64ELi256ELi32ELb0ELb0ELb1ELb1ELb0ELb1EEEEEEEEEvNT_6ParamsE)
        .other          _ZN7cutlass13device_kernelIN5flash11enable_sm90INS1_16FlashAttnFwdSm90INS1_25CollectiveMainloopFwdSm90ILi2EN4cute5tupleIJNS5_1CILi1EEES8_S8_EEENS6_IJNS7_ILi64EEESA_SA_EEELi512ENS_6half_tEfNS_4arch4Sm90ELb0ELb1ELb1ELb1ELb0ELb0ELb1ELb0ELb0ELb0ELb0ELb0EEENS1_21CollectiveEpilogueFwdINS6_IJSA_NS7_ILi512EEESA_EEES9_SC_SE_Li256ELb1ELb0ELb0ELb0EEENS1_36VarlenDynamicPersistentTileSchedulerILi64ELi64ELi256ELi32ELb0ELb0ELb1ELb1ELb0ELb1EEEEEEEEEvNT_6ParamsE,@"STO_CUDA_ENTRY STV_DEFAULT"
_ZN7cutlass13device_kernelIN5flash11enable_sm90INS1_16FlashAttnFwdSm90INS1_25CollectiveMainloopFwdSm90ILi2EN4cute5tupleIJNS5_1CILi1EEES8_S8_EEENS6_IJNS7_ILi64EEESA_SA_EEELi512ENS_6half_tEfNS_4arch4Sm90ELb0ELb1ELb1ELb1ELb0ELb0ELb1ELb0ELb0ELb0ELb0ELb0EEENS1_21CollectiveEpilogueFwdINS6_IJSA_NS7_ILi512EEESA_EEES9_SC_SE_Li256ELb1ELb0ELb0ELb0EEENS1_36VarlenDynamicPersistentTileSchedulerILi64ELi64ELi256ELi32ELb0ELb0ELb1ELb1ELb0ELb1EEEEEEEEEvNT_6ParamsE:
[----:B------:R-:W-:Y:S01]  /*0000*/  LDC R1, c[0x0][0x37c] ;  /* 0x0000df00ff017b82 */ /* 0x000fe20000000800 */
[----:B------:R-:W-:Y:S05]  /*0010*/  EXIT ;  /* 0x000000000000794d */ /* 0x000fea0003800000 */
.L_x_10:
        /* <DEDUP_REMOVED lines=14> */
.L_x_28:


//--------------------- .text._ZN7cutlass13device_kernelIN5flash11enable_sm90INS1_16FlashAttnFwdSm90INS1_25CollectiveMainloopFwdSm90ILi2EN4cute5tupleIJNS5_1CILi1EEES8_S8_EEENS6_IJNS7_ILi64EEESA_SA_EEELi512ENS_6half_tEfNS_4arch4Sm90ELb0ELb1ELb1ELb1ELb0ELb1ELb1ELb0ELb0ELb0ELb0ELb0EEENS1_21CollectiveEpilogueFwdINS6_IJSA_NS7_ILi512EEESA_EEES9_SC_SE_Li256ELb1ELb0ELb0ELb0EEENS1_36VarlenDynamicPersistentTileSchedulerILi64ELi64ELi256ELi32ELb0ELb0ELb1ELb1ELb0ELb1EEEEEEEEEvNT_6ParamsE --------------------------
	.section	.text._ZN7cutlass13device_kernelIN5flash11enable_sm90INS1_16FlashAttnFwdSm90INS1_25CollectiveMainloopFwdSm90ILi2EN4cute5tupleIJNS5_1CILi1EEES8_S8_EEENS6_IJNS7_ILi64EEESA_SA_EEELi512ENS_6half_tEfNS_4arch4Sm90ELb0ELb1ELb1ELb1ELb0ELb1ELb1ELb0ELb0ELb0ELb0ELb0EEENS1_21CollectiveEpilogueFwdINS6_IJSA_NS7_ILi512EEESA_EEES9_SC_SE_Li256ELb1ELb0ELb0ELb0EEENS1_36VarlenDynamicPersistentTileSchedulerILi64ELi64ELi256ELi32ELb0ELb0ELb1ELb1ELb0ELb1EEEEEEEEEvNT_6ParamsE,"ax",@progbits
	.align	128
.text._ZN7cutlass13device_kernelIN5flash11enable_sm90INS1_16FlashAttnFwdSm90INS1_25CollectiveMainloopFwdSm90ILi2EN4cute5tupleIJNS5_1CILi1EEES8_S8_EEENS6_IJNS7_ILi64EEESA_SA_EEELi512ENS_6half_tEfNS_4arch4Sm90ELb0ELb1ELb1ELb1ELb0ELb1ELb1ELb0ELb0ELb0ELb0ELb0EEENS1_21CollectiveEpilogueFwdINS6_IJSA_NS7_ILi512EEESA_EEES9_SC_SE_Li256ELb1ELb0ELb0ELb0EEENS1_36VarlenDynamicPersistentTileSchedulerILi64ELi64ELi256ELi32ELb0ELb0ELb1ELb1ELb0ELb1EEEEEEEEEvNT_6ParamsE:
        .type           _ZN7cutlass13device_kernelIN5flash11enable_sm90INS1_16FlashAttnFwdSm90INS1_25CollectiveMainloopFwdSm90ILi2EN4cute5tupleIJNS5_1CILi1EEES8_S8_EEENS6_IJNS7_ILi64EEESA_SA_EEELi512ENS_6half_tEfNS_4arch4Sm90ELb0ELb1ELb1ELb1ELb0ELb1ELb1ELb0ELb0ELb0ELb0ELb0EEENS1_21CollectiveEpilogueFwdINS6_IJSA_NS7_ILi512EEESA_EEES9_SC_SE_Li256ELb1ELb0ELb0ELb0EEENS1_36VarlenDynamicPersistentTileSchedulerILi64ELi64ELi256ELi32ELb0ELb0ELb1ELb1ELb0ELb1EEEEEEEEEvNT_6ParamsE,@function
        .size           _ZN7cutlass13device_kernelIN5flash11enable_sm90INS1_16FlashAttnFwdSm90INS1_25CollectiveMainloopFwdSm90ILi2EN4cute5tupleIJNS5_1CILi1EEES8_S8_EEENS6_IJNS7_ILi64EEESA_SA_EEELi512ENS_6half_tEfNS_4arch4Sm90ELb0ELb1ELb1ELb1ELb0ELb1ELb1ELb0ELb0ELb0ELb0ELb0EEENS1_21CollectiveEpilogueFwdINS6_IJSA_NS7_ILi512EEESA_EEES9_SC_SE_Li256ELb1ELb0ELb0ELb0EEENS1_36VarlenDynamicPersistentTileSchedulerILi64ELi64ELi256ELi32ELb0ELb0ELb1ELb1ELb0ELb1EEEEEEEEEvNT_6ParamsE,(.L_x_29 - _ZN7cutlass13device_kernelIN5flash11enable_sm90INS1_16FlashAttnFwdSm90INS1_25CollectiveMainloopFwdSm90ILi2EN4cute5tupleIJNS5_1CILi1EEES8_S8_EEENS6_IJNS7_ILi64EEESA_SA_EEELi512ENS_6half_tEfNS_4arch4Sm90ELb0ELb1ELb1ELb1ELb0ELb1ELb1ELb0ELb0ELb0ELb0ELb0EEENS1_21CollectiveEpilogueFwdINS6_IJSA_NS7_ILi512EEESA_EEES9_SC_SE_Li256ELb1ELb0ELb0ELb0EEENS1_36VarlenDynamicPersistentTileSchedulerILi64ELi64ELi256ELi32ELb0ELb0ELb1ELb1ELb0ELb1EEEEEEEEEvNT_6ParamsE)
        .other          _ZN7cutlass13device_kernelIN5flash11enable_sm90INS1_16FlashAttnFwdSm90INS1_25CollectiveMainloopFwdSm90ILi2EN4cute5tupleIJNS5_1CILi1EEES8_S8_EEENS6_IJNS7_ILi64EEESA_SA_EEELi512ENS_6half_tEfNS_4arch4Sm90ELb0ELb1ELb1ELb1ELb0ELb1ELb1ELb0ELb0ELb0ELb0ELb0EEENS1_21CollectiveEpilogueFwdINS6_IJSA_NS7_ILi512EEESA_EEES9_SC_SE_Li256ELb1ELb0ELb0ELb0EEENS1_36VarlenDynamicPersistentTileSchedulerILi64ELi64ELi256ELi32ELb0ELb0ELb1ELb1ELb0ELb1EEEEEEEEEvNT_6ParamsE,@"STO_CUDA_ENTRY STV_DEFAULT"
_ZN7cutlass13device_kernelIN5flash11enable_sm90INS1_16FlashAttnFwdSm90INS1_25CollectiveMainloopFwdSm90ILi2EN4cute5tupleIJNS5_1CILi1EEES8_S8_EEENS6_IJNS7_ILi64EEESA_SA_EEELi512ENS_6half_tEfNS_4arch4Sm90ELb0ELb1ELb1ELb1ELb0ELb1ELb1ELb0ELb0ELb0ELb0ELb0EEENS1_21CollectiveEpilogueFwdINS6_IJSA_NS7_ILi512EEESA_EEES9_SC_SE_Li256ELb1ELb0ELb0ELb0EEENS1_36VarlenDynamicPersistentTileSchedulerILi64ELi64ELi256ELi32ELb0ELb0ELb1ELb1ELb0ELb1EEEEEEEEEvNT_6ParamsE:
[----:B------:R-:W-:Y:S01]  /*0000*/  LDC R1, c[0x0][0x37c] ;  /* 0x0000df00ff017b82 */ /* 0x000fe20000000800 */
[----:B------:R-:W-:Y:S05]  /*0010*/  EXIT ;  /* 0x000000000000794d */ /* 0x000fea0003800000 */
.L_x_11:
        /* <DEDUP_REMOVED lines=14> */
.L_x_29:


//--------------------- .text._ZN7cutlass13device_kernelIN5flash11enable_sm90INS1_16FlashAttnFwdSm90INS1_25CollectiveMainloopFwdSm90ILi2EN4cute5tupleIJNS5_1CILi1EEES8_S8_EEENS6_IJNS7_ILi64EEESA_SA_EEELi512ENS_6half_tEfNS_4arch4Sm90ELb1ELb0ELb1ELb0ELb0ELb0ELb0ELb0ELb0ELb0ELb0ELb0EEENS1_21CollectiveEpilogueFwdINS6_IJSA_NS7_ILi512EEESA_EEES9_SC_SE_Li256ELb0ELb0ELb0ELb0EEENS1_30DynamicPersistentTileSchedulerILi256ELi32ELb0ELb0ELb1EEEEEEEEEvNT_6ParamsE --------------------------
	.section	.text._ZN7cutlass13device_kernelIN5flash11enable_sm90INS1_16FlashAttnFwdSm90INS1_25CollectiveMainloopFwdSm90ILi2EN4cute5tupleIJNS5_1CILi1EEES8_S8_EEENS6_IJNS7_ILi64EEESA_SA_EEELi512ENS_6half_tEfNS_4arch4Sm90ELb1ELb0ELb1ELb0ELb0ELb0ELb0ELb0ELb0ELb0ELb0ELb0EEENS1_21CollectiveEpilogueFwdINS6_IJSA_NS7_ILi512EEESA_EEES9_SC_SE_Li256ELb0ELb0ELb0ELb0EEENS1_30DynamicPersistentTileSchedulerILi256ELi32ELb0ELb0ELb1EEEEEEEEEvNT_6ParamsE,"ax",@progbits
	.align	128
.text._ZN7cutlass13device_kernelIN5flash11enable_sm90INS1_16FlashAttnFwdSm90INS1_25CollectiveMainloopFwdSm90ILi2EN4cute5tupleIJNS5_1CILi1EEES8_S8_EEENS6_IJNS7_ILi64EEESA_SA_EEELi512ENS_6half_tEfNS_4arch4Sm90ELb1ELb0ELb1ELb0ELb0ELb0ELb0ELb0ELb0ELb0ELb0ELb0EEENS1_21CollectiveEpilogueFwdINS6_IJSA_NS7_ILi512EEESA_EEES9_SC_SE_Li256ELb0ELb0ELb0ELb0EEENS1_30DynamicPersistentTileSchedulerILi256ELi32ELb0ELb0ELb1EEEEEEEEEvNT_6ParamsE:
        .type           _ZN7cutlass13device_kernelIN5flash11enable_sm90INS1_16FlashAttnFwdSm90INS1_25CollectiveMainloopFwdSm90ILi2EN4cute5tupleIJNS5_1CILi1EEES8_S8_EEENS6_IJNS7_ILi64EEESA_SA_EEELi512ENS_6half_tEfNS_4arch4Sm90ELb1ELb0ELb1ELb0ELb0ELb0ELb0ELb0ELb0ELb0ELb0ELb0EEENS1_21CollectiveEpilogueFwdINS6_IJSA_NS7_ILi512EEESA_EEES9_SC_SE_Li256ELb0ELb0ELb0ELb0EEENS1_30DynamicPersistentTileSchedulerILi256ELi32ELb0ELb0ELb1EEEEEEEEEvNT_6ParamsE,@function
        .size           _ZN7cutlass13device_kernelIN5flash11enable_sm90INS1_16FlashAttnFwdSm90INS1_25CollectiveMainloopFwdSm90ILi2EN4cute5tupleIJNS5_1CILi1EEES8_S8_EEENS6_IJNS7_ILi64EEESA_SA_EEELi512ENS_6half_tEfNS_4arch4Sm90ELb1ELb0ELb1ELb0ELb0ELb0ELb0ELb0ELb0ELb0ELb0ELb0EEENS1_21CollectiveEpilogueFwdINS6_IJSA_NS7_ILi512EEESA_EEES9_SC_SE_Li256ELb0ELb0ELb0ELb0EEENS1_30DynamicPersistentTileSchedulerILi256ELi32ELb0ELb0ELb1EEEEEEEEEvNT_6ParamsE,(.L_x_30 - _ZN7cutlass13device_kernelIN5flash11enable_sm90INS1_16FlashAttnFwdSm90INS1_25CollectiveMainloopFwdSm90ILi2EN4cute5tupleIJNS5_1CILi1EEES8_S8_EEENS6_IJNS7_ILi64EEESA_SA_EEELi512ENS_6half_tEfNS_4arch4Sm90ELb1ELb0ELb1ELb0ELb0ELb0ELb0ELb0ELb0ELb0ELb0ELb0EEENS1_21CollectiveEpilogueFwdINS6_IJSA_NS7_ILi512EEESA_EEES9_SC_SE_Li256ELb0ELb0ELb0ELb0EEENS1_30DynamicPersistentTileSchedulerILi256ELi32ELb0ELb0ELb1EEEEEEEEEvNT_6ParamsE)
        .other          _ZN7cutlass13device_kernelIN5flash11enable_sm90INS1_16FlashAttnFwdSm90INS1_25CollectiveMainloopFwdSm90ILi2EN4cute5tupleIJNS5_1CILi1EEES8_S8_EEENS6_IJNS7_ILi64EEESA_SA_EEELi512ENS_6half_tEfNS_4arch4Sm90ELb1ELb0ELb1ELb0ELb0ELb0ELb0ELb0ELb0ELb0ELb0ELb0EEENS1_21CollectiveEpilogueFwdINS6_IJSA_NS7_ILi512EEESA_EEES9_SC_SE_Li256ELb0ELb0ELb0ELb0EEENS1_30DynamicPersistentTileSchedulerILi256ELi32ELb0ELb0ELb1EEEEEEEEEvNT_6ParamsE,@"STO_CUDA_ENTRY STV_DEFAULT"
_ZN7cutlass13device_kernelIN5flash11enable_sm90INS1_16FlashAttnFwdSm90INS1_25CollectiveMainloopFwdSm90ILi2EN4cute5tupleIJNS5_1CILi1EEES8_S8_EEENS6_IJNS7_ILi64EEESA_SA_EEELi512ENS_6half_tEfNS_4arch4Sm90ELb1ELb0ELb1ELb0ELb0ELb0ELb0ELb0ELb0ELb0ELb0ELb0EEENS1_21CollectiveEpilogueFwdINS6_IJSA_NS7_ILi512EEESA_EEES9_SC_SE_Li256ELb0ELb0ELb0ELb0EEENS1_30DynamicPersistentTileSchedulerILi256ELi32ELb0ELb0ELb1EEEEEEEEEvNT_6ParamsE:
[----:B------:R-:W-:Y:S01]  /*0000*/  LDC R1, c[0x0][0x37c] ;  /* 0x0000df00ff017b82 */ /* 0x000fe20000000800 */
[----:B------:R-:W-:Y:S05]  /*0010*/  EXIT ;  /* 0x000000000000794d */ /* 0x000fea0003800000 */
.L_x_12:
        /* <DEDUP_REMOVED lines=14> */
.L_x_30:


//--------------------- .text._ZN7cutlass13device_kernelIN5flash11enable_sm90INS1_16FlashAttnFwdSm90INS1_25CollectiveMainloopFwdSm90ILi2EN4cute5tupleIJNS5_1CILi1EEES8_S8_EEENS6_IJNS7_ILi64EEESA_SA_EEELi512ENS_6half_tEfNS_4arch4Sm90ELb1ELb0ELb1ELb0ELb0ELb0ELb1ELb0ELb0ELb0ELb0ELb0EEENS1_21CollectiveEpilogueFwdINS6_IJSA_NS7_ILi512EEESA_EEES9_SC_SE_Li256ELb0ELb0ELb0ELb0EEENS1_30DynamicPersistentTileSchedulerILi256ELi32ELb0ELb0ELb1EEEEEEEEEvNT_6ParamsE --------------------------
	.section	.text._ZN7cutlass13device_kernelIN5flash11enable_sm90INS1_16FlashAttnFwdSm90INS1_25CollectiveMainloopFwdSm90ILi2EN4cute5tupleIJNS5_1CILi1EEES8_S8_EEENS6_IJNS7_ILi64EEESA_SA_EEELi512ENS_6half_tEfNS_4arch4Sm90ELb1ELb0ELb1ELb0ELb0ELb0ELb1ELb0ELb0ELb0ELb0ELb0EEENS1_21CollectiveEpilogueFwdINS6_IJSA_NS7_ILi512EEESA_EEES9_SC_SE_Li256ELb0ELb0ELb0ELb0EEENS1_30DynamicPersistentTileSchedulerILi256ELi32ELb0ELb0ELb1EEEEEEEEEvNT_6ParamsE,"ax",@progbits
	.align	128
.text._ZN7cutlass13device_kernelIN5flash11enable_sm90INS1_16FlashAttnFwdSm90INS1_25CollectiveMainloopFwdSm90ILi2EN4cute5tupleIJNS5_1CILi1EEES8_S8_EEENS6_IJNS7_ILi64EEESA_SA_EEELi512ENS_6half_tEfNS_4arch4Sm90ELb1ELb0ELb1ELb0ELb0ELb0ELb1ELb0ELb0ELb0ELb0ELb0EEENS1_21CollectiveEpilogueFwdINS6_IJSA_NS7_ILi512EEESA_EEES9_SC_SE_Li256ELb0ELb0ELb0ELb0EEENS1_30DynamicPersistentTileSchedulerILi256ELi32ELb0ELb0ELb1EEEEEEEEEvNT_6ParamsE:
        .type           _ZN7cutlass13device_kernelIN5flash11enable_sm90INS1_16FlashAttnFwdSm90INS1_25CollectiveMainloopFwdSm90ILi2EN4cute5tupleIJNS5_1CILi1EEES8_S8_EEENS6_IJNS7_ILi64EEESA_SA_EEELi512ENS_6half_tEfNS_4arch4Sm90ELb1ELb0ELb1ELb0ELb0ELb0ELb1ELb0ELb0ELb0ELb0ELb0EEENS1_21CollectiveEpilogueFwdINS6_IJSA_NS7_ILi512EEESA_EEES9_SC_SE_Li256ELb0ELb0ELb0ELb0EEENS1_30DynamicPersistentTileSchedulerILi256ELi32ELb0ELb0ELb1EEEEEEEEEvNT_6ParamsE,@function
        .size           _ZN7cutlass13device_kernelIN5flash11enable_sm90INS1_16FlashAttnFwdSm90INS1_25CollectiveMainloopFwdSm90ILi2EN4cute5tupleIJNS5_1CILi1EEES8_S8_EEENS6_IJNS7_ILi64EEESA_SA_EEELi512ENS_6half_tEfNS_4arch4Sm90ELb1ELb0ELb1ELb0ELb0ELb0ELb1ELb0ELb0ELb0ELb0ELb0EEENS1_21CollectiveEpilogueFwdINS6_IJSA_NS7_ILi512EEESA_EEES9_SC_SE_Li256ELb0ELb0ELb0ELb0EEENS1_30DynamicPersistentTileSchedulerILi256ELi32ELb0ELb0ELb1EEEEEEEEEvNT_6ParamsE,(.L_x_31 - _ZN7cutlass13device_kernelIN5flash11enable_sm90INS1_16FlashAttnFwdSm90INS1_25CollectiveMainloopFwdSm90ILi2EN4cute5tupleIJNS5_1CILi1EEES8_S8_EEENS6_IJNS7_ILi64EEESA_SA_EEELi512ENS_6half_tEfNS_4arch4Sm90ELb1ELb0ELb1ELb0ELb0ELb0ELb1ELb0ELb0ELb0ELb0ELb0EEENS1_21CollectiveEpilogueFwdINS6_IJSA_NS7_ILi512EEESA_EEES9_SC_SE_Li256ELb0ELb0ELb0ELb0EEENS1_30DynamicPersistentTileSchedulerILi256ELi32ELb0ELb0ELb1EEEEEEEEEvNT_6ParamsE)
        .other          _ZN7cutlass13device_kernelIN5flash11enable_sm90INS1_16FlashAttnFwdSm90INS1_25CollectiveMainloopFwdSm90ILi2EN4cute5tupleIJNS5_1CILi1EEES8_S8_EEENS6_IJNS7_ILi64EEESA_SA_EEELi512ENS_6half_tEfNS_4arch4Sm90ELb1ELb0ELb1ELb0ELb0ELb0ELb1ELb0ELb0ELb0ELb0ELb0EEENS1_21CollectiveEpilogueFwdINS6_IJSA_NS7_ILi512EEESA_EEES9_SC_SE_Li256ELb0ELb0ELb0ELb0EEENS1_30DynamicPersistentTileSchedulerILi256ELi32ELb0ELb0ELb1EEEEEEEEEvNT_6ParamsE,@"STO_CUDA_ENTRY STV_DEFAULT"
_ZN7cutlass13device_kernelIN5flash11enable_sm90INS1_16FlashAttnFwdSm90INS1_25CollectiveMainloopFwdSm90ILi2EN4cute5tupleIJNS5_1CILi1EEES8_S8_EEENS6_IJNS7_ILi64EEESA_SA_EEELi512ENS_6half_tEfNS_4arch4Sm90ELb1ELb0ELb1ELb0ELb0ELb0ELb1ELb0ELb0ELb0ELb0ELb0EEENS1_21CollectiveEpilogueFwdINS6_IJSA_NS7_ILi512EEESA_EEES9_SC_SE_Li256ELb0ELb0ELb0ELb0EEENS1_30DynamicPersistentTileSchedulerILi256ELi32ELb0ELb0ELb1EEEEEEEEEvNT_6ParamsE:
[----:B------:R-:W-:Y:S01]  /*0000*/  LDC R1, c[0x0][0x37c] ;  /* 0x0000df00ff017b82 */ /* 0x000fe20000000800 */
[----:B------:R-:W-:Y:S05]  /*0010*/  EXIT ;  /* 0x000000000000794d */ /* 0x000fea0003800000 */
.L_x_13:
        /* <DEDUP_REMOVED lines=14> */
.L_x_31:


//--------------------- .text._ZN7cutlass13device_kernelIN5flash11enable_sm90INS1_16FlashAttnFwdSm90INS1_25CollectiveMainloopFwdSm90ILi2EN4cute5tupleIJNS5_1CILi1EEES8_S8_EEENS6_IJNS7_ILi64EEESA_SA_EEELi512ENS_6half_tEfNS_4arch4Sm90ELb1ELb0ELb1ELb1ELb0ELb0ELb0ELb0ELb0ELb0ELb0ELb0EEENS1_21CollectiveEpilogueFwdINS6_IJSA_NS7_ILi512EEESA_EEES9_SC_SE_Li256ELb1ELb0ELb0ELb0EEENS1_36VarlenDynamicPersistentTileSchedulerILi64ELi64ELi256ELi32ELb0ELb0ELb1ELb1ELb1ELb1EEEEEEEEEvNT_6ParamsE --------------------------
	.section	.text._ZN7cutlass13device_kernelIN5flash11enable_sm90INS1_16FlashAttnFwdSm90INS1_25CollectiveMainloopFwdSm90ILi2EN4cute5tupleIJNS5_1CILi1EEES8_S8_EEENS6_IJNS7_ILi64EEESA_SA_EEELi512ENS_6half_tEfNS_4arch4Sm90ELb1ELb0ELb1ELb1ELb0ELb0ELb0ELb0ELb0ELb0ELb0ELb0EEENS1_21CollectiveEpilogueFwdINS6_IJSA_NS7_ILi512EEESA_EEES9_SC_SE_Li256ELb1ELb0ELb0ELb0EEENS1_36VarlenDynamicPersistentTileSchedulerILi64ELi64ELi256ELi32ELb0ELb0ELb1ELb1ELb1ELb1EEEEEEEEEvNT_6ParamsE,"ax",@progbits
	.align	128
.text._ZN7cutlass13device_kernelIN5flash11enable_sm90INS1_16FlashAttnFwdSm90INS1_25CollectiveMainloopFwdSm90ILi2EN4cute5tupleIJNS5_1CILi1EEES8_S8_EEENS6_IJNS7_ILi64EEESA_SA_EEELi512ENS_6half_tEfNS_4arch4Sm90ELb1ELb0ELb1ELb1ELb0ELb0ELb0ELb0ELb0ELb0ELb0ELb0EEENS1_21CollectiveEpilogueFwdINS6_IJSA_NS7_ILi512EEESA_EEES9_SC_SE_Li256ELb1ELb0ELb0ELb0EEENS1_36VarlenDynamicPersistentTileSchedulerILi64ELi64ELi256ELi32ELb0ELb0ELb1ELb1ELb1ELb1EEEEEEEEEvNT_6ParamsE:
        .type           _ZN7cutlass13device_kernelIN5flash11enable_sm90INS1_16FlashAttnFwdSm90INS1_25CollectiveMainloopFwdSm90ILi2EN4cute5tupleIJNS5_1CILi1EEES8_S8_EEENS6_IJNS7_ILi64EEESA_SA_EEELi512ENS_6half_tEfNS_4arch4Sm90ELb1ELb0ELb1ELb1ELb0ELb0ELb0ELb0ELb0ELb0ELb0ELb0EEENS1_21CollectiveEpilogueFwdINS6_IJSA_NS7_ILi512EEESA_EEES9_SC_SE_Li256ELb1ELb0ELb0ELb0EEENS1_36VarlenDynamicPersistentTileSchedulerILi64ELi64ELi256ELi32ELb0ELb0ELb1ELb1ELb1ELb1EEEEEEEEEvNT_6ParamsE,@function
        .size           _ZN7cutlass13device_kernelIN5flash11enable_sm90INS1_16FlashAttnFwdSm90INS1_25CollectiveMainloopFwdSm90ILi2EN4cute5tupleIJNS5_1CILi1EEES8_S8_EEENS6_IJNS7_ILi64EEESA_SA_EEELi512ENS_6half_tEfNS_4arch4Sm90ELb1ELb0ELb1ELb1ELb0ELb0ELb0ELb0ELb0ELb0ELb0ELb0EEENS1_21CollectiveEpilogueFwdINS6_IJSA_NS7_ILi512EEESA_EEES9_SC_SE_Li256ELb1ELb0ELb0ELb0EEENS1_36VarlenDynamicPersistentTileSchedulerILi64ELi64ELi256ELi32ELb0ELb0ELb1ELb1ELb1ELb1EEEEEEEEEvNT_6ParamsE,(.L_x_32 - _ZN7cutlass13device_kernelIN5flash11enable_sm90INS1_16FlashAttnFwdSm90INS1_25CollectiveMainloopFwdSm90ILi2EN4cute5tupleIJNS5_1CILi1EEES8_S8_EEENS6_IJNS7_ILi64EEESA_SA_EEELi512ENS_6half_tEfNS_4arch4Sm90ELb1ELb0ELb1ELb1ELb0ELb0ELb0ELb0ELb0ELb0ELb0ELb0EEENS1_21CollectiveEpilogueFwdINS6_IJSA_NS7_ILi512EEESA_EEES9_SC_SE_Li256ELb1ELb0ELb0ELb0EEENS1_36VarlenDynamicPersistentTileSchedulerILi64ELi64ELi256ELi32ELb0ELb0ELb1ELb1ELb1ELb1EEEEEEEEEvNT_6ParamsE)
        .other          _ZN7cutlass13device_kernelIN5flash11enable_sm90INS1_16FlashAttnFwdSm90INS1_25CollectiveMainloopFwdSm90ILi2EN4cute5tupleIJNS5_1CILi1EEES8_S8_EEENS6_IJNS7_ILi64EEESA_SA_EEELi512ENS_6half_tEfNS_4arch4Sm90ELb1ELb0ELb1ELb1ELb0ELb0ELb0ELb0ELb0ELb0ELb0ELb0EEENS1_21CollectiveEpilogueFwdINS6_IJSA_NS7_ILi512EEESA_EEES9_SC_SE_Li256ELb1ELb0ELb0ELb0EEENS1_36VarlenDynamicPersistentTileSchedulerILi64ELi64ELi256ELi32ELb0ELb0ELb1ELb1ELb1ELb1EEEEEEEEEvNT_6ParamsE,@"STO_CUDA_ENTRY STV_DEFAULT"
_ZN7cutlass13device_kernelIN5flash11enable_sm90INS1_16FlashAttnFwdSm90INS1_25CollectiveMainloopFwdSm90ILi2EN4cute5tupleIJNS5_1CILi1EEES8_S8_EEENS6_IJNS7_ILi64EEESA_SA_EEELi512ENS_6half_tEfNS_4arch4Sm90ELb1ELb0ELb1ELb1ELb0ELb0ELb0ELb0ELb0ELb0ELb0ELb0EEENS1_21CollectiveEpilogueFwdINS6_IJSA_NS7_ILi512EEESA_EEES9_SC_SE_Li256ELb1ELb0ELb0ELb0EEENS1_36VarlenDynamicPersistentTileSchedulerILi64ELi64ELi256ELi32ELb0ELb0ELb1ELb1ELb1ELb1EEEEEEEEEvNT_6ParamsE:
[----:B------:R-:W-:Y:S01]  /*0000*/  LDC R1, c[0x0][0x37c] ;  /* 0x0000df00ff017b82 */ /* 0x000fe20000000800 */
[----:B------:R-:W-:Y:S05]  /*0010*/  EXIT ;  /* 0x000000000000794d */ /* 0x000fea0003800000 */
.L_x_14:
        /* <DEDUP_REMOVED lines=14> */
.L_x_32:


//--------------------- .text._ZN7cutlass13device_kernelIN5flash11enable_sm90INS1_16FlashAttnFwdSm90INS1_25CollectiveMainloopFwdSm90ILi2EN4cute5tupleIJNS5_1CILi1EEES8_S8_EEENS6_IJNS7_ILi64EEESA_SA_EEELi512ENS_6half_tEfNS_4arch4Sm90ELb1ELb0ELb1ELb1ELb0ELb1ELb0ELb0ELb0ELb0ELb0ELb0EEENS1_21CollectiveEpilogueFwdINS6_IJSA_NS7_ILi512EEESA_EEES9_SC_SE_Li256ELb1ELb0ELb0ELb0EEENS1_36VarlenDynamicPersistentTileSchedulerILi64ELi64ELi256ELi32ELb0ELb0ELb1ELb1ELb1ELb1EEEEEEEEEvNT_6ParamsE --------------------------
	.section	.text._ZN7cutlass13device_kernelIN5flash11enable_sm90INS1_16FlashAttnFwdSm90INS1_25CollectiveMainloopFwdSm90ILi2EN4cute5tupleIJNS5_1CILi1EEES8_S8_EEENS6_IJNS7_ILi64EEESA_SA_EEELi512ENS_6half_tEfNS_4arch4Sm90ELb1ELb0ELb1ELb1ELb0ELb1ELb0ELb0ELb0ELb0ELb0ELb0EEENS1_21CollectiveEpilogueFwdINS6_IJSA_NS7_ILi512EEESA_EEES9_SC_SE_Li256ELb1ELb0ELb0ELb0EEENS1_36VarlenDynamicPersistentTileSchedulerILi64ELi64ELi256ELi32ELb0ELb0ELb1ELb1ELb1ELb1EEEEEEEEEvNT_6ParamsE,"ax",@progbits
	.align	128
.text._ZN7cutlass13device_kernelIN5flash11enable_sm90INS1_16FlashAttnFwdSm90INS1_25CollectiveMainloopFwdSm90ILi2EN4cute5tupleIJNS5_1CILi1EEES8_S8_EEENS6_IJNS7_ILi64EEESA_SA_EEELi512ENS_6half_tEfNS_4arch4Sm90ELb1ELb0ELb1ELb1ELb0ELb1ELb0ELb0ELb0ELb0ELb0ELb0EEENS1_21CollectiveEpilogueFwdINS6_IJSA_NS7_ILi512EEESA_EEES9_SC_SE_Li256ELb1ELb0ELb0ELb0EEENS1_36VarlenDynamicPersistentTileSchedulerILi64ELi64ELi256ELi32ELb0ELb0ELb1ELb1ELb1ELb1EEEEEEEEEvNT_6ParamsE:
        .type           _ZN7cutlass13device_kernelIN5flash11enable_sm90INS1_16FlashAttnFwdSm90INS1_25CollectiveMainloopFwdSm90ILi2EN4cute5tupleIJNS5_1CILi1EEES8_S8_EEENS6_IJNS7_ILi64EEESA_SA_EEELi512ENS_6half_tEfNS_4arch4Sm90ELb1ELb0ELb1ELb1ELb0ELb1ELb0ELb0ELb0ELb0ELb0ELb0EEENS1_21CollectiveEpilogueFwdINS6_IJSA_NS7_ILi512EEESA_EEES9_SC_SE_Li256ELb1ELb0ELb0ELb0EEENS1_36VarlenDynamicPersistentTileSchedulerILi64ELi64ELi256ELi32ELb0ELb0ELb1ELb1ELb1ELb1EEEEEEEEEvNT_6ParamsE,@function
        .size           _ZN7cutlass13device_kernelIN5flash11enable_sm90INS1_16FlashAttnFwdSm90INS1_25CollectiveMainloopFwdSm90ILi2EN4cute5tupleIJNS5_1CILi1EEES8_S8_EEENS6_IJNS7_ILi64EEESA_SA_EEELi512ENS_6half_tEfNS_4arch4Sm90ELb1ELb0ELb1ELb1ELb0ELb1ELb0ELb0ELb0ELb0ELb0ELb0EEENS1_21CollectiveEpilogueFwdINS6_IJSA_NS7_ILi512EEESA_EEES9_SC_SE_Li256ELb1ELb0ELb0ELb0EEENS1_36VarlenDynamicPersistentTileSchedulerILi64ELi64ELi256ELi32ELb0ELb0ELb1ELb1ELb1ELb1EEEEEEEEEvNT_6ParamsE,(.L_x_33 - _ZN7cutlass13device_kernelIN5flash11enable_sm90INS1_16FlashAttnFwdSm90INS1_25CollectiveMainloopFwdSm90ILi2EN4cute5tupleIJNS5_1CILi1EEES8_S8_EEENS6_IJNS7_ILi64EEESA_SA_EEELi512ENS_6half_tEfNS_4arch4Sm90ELb1ELb0ELb1ELb1ELb0ELb1ELb0ELb0ELb0ELb0ELb0ELb0EEENS1_21CollectiveEpilogueFwdINS6_IJSA_NS7_ILi512EEESA_EEES9_SC_SE_Li256ELb1ELb0ELb0ELb0EEENS1_36VarlenDynamicPersistentTileSchedulerILi64ELi64ELi256ELi32ELb0ELb0ELb1ELb1ELb1ELb1EEEEEEEEEvNT_6ParamsE)
        .other          _ZN7cutlass13device_kernelIN5flash11enable_sm90INS1_16FlashAttnFwdSm90INS1_25CollectiveMainloopFwdSm90ILi2EN4cute5tupleIJNS5_1CILi1EEES8_S8_EEENS6_IJNS7_ILi64EEESA_SA_EEELi512ENS_6half_tEfNS_4arch4Sm90ELb1ELb0ELb1ELb1ELb0ELb1ELb0ELb0ELb0ELb0ELb0ELb0EEENS1_21CollectiveEpilogueFwdINS6_IJSA_NS7_ILi512EEESA_EEES9_SC_SE_Li256ELb1ELb0ELb0ELb0EEENS1_36VarlenDynamicPersistentTileSchedulerILi64ELi64ELi256ELi32ELb0ELb0ELb1ELb1ELb1ELb1EEEEEEEEEvNT_6ParamsE,@"STO_CUDA_ENTRY STV_DEFAULT"
_ZN7cutlass13device_kernelIN5flash11enable_sm90INS1_16FlashAttnFwdSm90INS1_25CollectiveMainloopFwdSm90ILi2EN4cute5tupleIJNS5_1CILi1EEES8_S8_EEENS6_IJNS7_ILi64EEESA_SA_EEELi512ENS_6half_tEfNS_4arch4Sm90ELb1ELb0ELb1ELb1ELb0ELb1ELb0ELb0ELb0ELb0ELb0ELb0EEENS1_21CollectiveEpilogueFwdINS6_IJSA_NS7_ILi512EEESA_EEES9_SC_SE_Li256ELb1ELb0ELb0ELb0EEENS1_36VarlenDynamicPersistentTileSchedulerILi64ELi64ELi256ELi32ELb0ELb0ELb1ELb1ELb1ELb1EEEEEEEEEvNT_6ParamsE:
[----:B------:R-:W-:Y:S01]  /*0000*/  LDC R1, c[0x0][0x37c] ;  /* 0x0000df00ff017b82 */ /* 0x000fe20000000800 */
[----:B------:R-:W-:Y:S05]  /*0010*/  EXIT ;  /* 0x000000000000794d */ /* 0x000fea0003800000 */
.L_x_15:
        /* <DEDUP_REMOVED lines=14> */
.L_x_33:


//--------------------- .text._ZN7cutlass13device_kernelIN5flash11enable_sm90INS1_16FlashAttnFwdSm90INS1_25CollectiveMainloopFwdSm90ILi2EN4cute5tupleIJNS5_1CILi1EEES8_S8_EEENS6_IJNS7_ILi64EEESA_SA_EEELi512ENS_6half_tEfNS_4arch4Sm90ELb1ELb0ELb1ELb1ELb0ELb0ELb1ELb0ELb0ELb0ELb0ELb0EEENS1_21CollectiveEpilogueFwdINS6_IJSA_NS7_ILi512EEESA_EEES9_SC_SE_Li256ELb1ELb0ELb0ELb0EEENS1_36VarlenDynamicPersistentTileSchedulerILi64ELi64ELi256ELi32ELb0ELb0ELb1ELb1ELb1ELb1EEEEEEEEEvNT_6ParamsE --------------------------
	.section	.text._ZN7cutlass13device_kernelIN5flash11enable_sm90INS1_16FlashAttnFwdSm90INS1_25CollectiveMainloopFwdSm90ILi2EN4cute5tupleIJNS5_1CILi1EEES8_S8_EEENS6_IJNS7_ILi64EEESA_SA_EEELi512ENS_6half_tEfNS_4arch4Sm90ELb1ELb0ELb1ELb1ELb0ELb0ELb1ELb0ELb0ELb0ELb0ELb0EEENS1_21CollectiveEpilogueFwdINS6_IJSA_NS7_ILi512EEESA_EEES9_SC_SE_Li256ELb1ELb0ELb0ELb0EEENS1_36VarlenDynamicPersistentTileSchedulerILi64ELi64ELi256ELi32ELb0ELb0ELb1ELb1ELb1ELb1EEEEEEEEEvNT_6ParamsE,"ax",@progbits
	.align	128
.text._ZN7cutlass13device_kernelIN5flash11enable_sm90INS1_16FlashAttnFwdSm90INS1_25CollectiveMainloopFwdSm90ILi2EN4cute5tupleIJNS5_1CILi1EEES8_S8_EEENS6_IJNS7_ILi64EEESA_SA_EEELi512ENS_6half_tEfNS_4arch4Sm90ELb1ELb0ELb1ELb1ELb0ELb0ELb1ELb0ELb0ELb0ELb0ELb0EEENS1_21CollectiveEpilogueFwdINS6_IJSA_NS7_ILi512EEESA_EEES9_SC_SE_Li256ELb1ELb0ELb0ELb0EEENS1_36VarlenDynamicPersistentTileSchedulerILi64ELi64ELi256ELi32ELb0ELb0ELb1ELb1ELb1ELb1EEEEEEEEEvNT_6ParamsE:
        .type           _ZN7cutlass13device_kernelIN5flash11enable_sm90INS1_16FlashAttnFwdSm90INS1_25CollectiveMainloopFwdSm90ILi2EN4cute5tupleIJNS5_1CILi1EEES8_S8_EEENS6_IJNS7_ILi64EEESA_SA_EEELi512ENS_6half_tEfNS_4arch4Sm90ELb1ELb0ELb1ELb1ELb0ELb0ELb1ELb0ELb0ELb0ELb0ELb0EEENS1_21CollectiveEpilogueFwdINS6_IJSA_NS7_ILi512EEESA_EEES9_SC_SE_Li256ELb1ELb0ELb0ELb0EEENS1_36VarlenDynamicPersistentTileSchedulerILi64ELi64ELi256ELi32ELb0ELb0ELb1ELb1ELb1ELb1EEEEEEEEEvNT_6ParamsE,@function
        .size           _ZN7cutlass13device_kernelIN5flash11enable_sm90INS1_16FlashAttnFwdSm90INS1_25CollectiveMainloopFwdSm90ILi2EN4cute5tupleIJNS5_1CILi1EEES8_S8_EEENS6_IJNS7_ILi64EEESA_SA_EEELi512ENS_6half_tEfNS_4arch4Sm90ELb1ELb0ELb1ELb1ELb0ELb0ELb1ELb0ELb0ELb0ELb0ELb0EEENS1_21CollectiveEpilogueFwdINS6_IJSA_NS7_ILi512EEESA_EEES9_SC_SE_Li256ELb1ELb0ELb0ELb0EEENS1_36VarlenDynamicPersistentTileSchedulerILi64ELi64ELi256ELi32ELb0ELb0ELb1ELb1ELb1ELb1EEEEEEEEEvNT_6ParamsE,(.L_x_34 - _ZN7cutlass13device_kernelIN5flash11enable_sm90INS1_16FlashAttnFwdSm90INS1_25CollectiveMainloopFwdSm90ILi2EN4cute5tupleIJNS5_1CILi1EEES8_S8_EEENS6_IJNS7_ILi64EEESA_SA_EEELi512ENS_6half_tEfNS_4arch4Sm90ELb1ELb0ELb1ELb1ELb0ELb0ELb1ELb0ELb0ELb0ELb0ELb0EEENS1_21CollectiveEpilogueFwdINS6_IJSA_NS7_ILi512EEESA_EEES9_SC_SE_Li256ELb1ELb0ELb0ELb0EEENS1_36VarlenDynamicPersistentTileSchedulerILi64ELi64ELi256ELi32ELb0ELb0ELb1ELb1ELb1ELb1EEEEEEEEEvNT_6ParamsE)
        .other          _ZN7cutlass13device_kernelIN5flash11enable_sm90INS1_16FlashAttnFwdSm90INS1_25CollectiveMainloopFwdSm90ILi2EN4cute5tupleIJNS5_1CILi1EEES8_S8_EEENS6_IJNS7_ILi64EEESA_SA_EEELi512ENS_6half_tEfNS_4arch4Sm90ELb1ELb0ELb1ELb1ELb0ELb0ELb1ELb0ELb0ELb0ELb0ELb0EEENS1_21CollectiveEpilogueFwdINS6_IJSA_NS7_ILi512EEESA_EEES9_SC_SE_Li256ELb1ELb0ELb0ELb0EEENS1_36VarlenDynamicPersistentTileSchedulerILi64ELi64ELi256ELi32ELb0ELb0ELb1ELb1ELb1ELb1EEEEEEEEEvNT_6ParamsE,@"STO_CUDA_ENTRY STV_DEFAULT"
_ZN7cutlass13device_kernelIN5flash11enable_sm90INS1_16FlashAttnFwdSm90INS1_25CollectiveMainloopFwdSm90ILi2EN4cute5tupleIJNS5_1CILi1EEES8_S8_EEENS6_IJNS7_ILi64EEESA_SA_EEELi512ENS_6half_tEfNS_4arch4Sm90ELb1ELb0ELb1ELb1ELb0ELb0ELb1ELb0ELb0ELb0ELb0ELb0EEENS1_21CollectiveEpilogueFwdINS6_IJSA_NS7_ILi512EEESA_EEES9_SC_SE_Li256ELb1ELb0ELb0ELb0EEENS1_36VarlenDynamicPersistentTileSchedulerILi64ELi64ELi256ELi32ELb0ELb0ELb1ELb1ELb1ELb1EEEEEEEEEvNT_6ParamsE:
[----:B------:R-:W-:Y:S01]  /*0000*/  LDC R1, c[0x0][0x37c] ;  /* 0x0000df00ff017b82 */ /* 0x000fe20000000800 */
[----:B------:R-:W-:Y:S05]  /*0010*/  EXIT ;  /* 0x000000000000794d */ /* 0x000fea0003800000 */
.L_x_16:
        /* <DEDUP_REMOVED lines=14> */
.L_x_34:


//--------------------- .text._ZN7cutlass13device_kernelIN5flash11enable_sm90INS1_16FlashAttnFwdSm90INS1_25CollectiveMainloopFwdSm90ILi2EN4cute5tupleIJNS5_1CILi1EEES8_S8_EEENS6_IJNS7_ILi64EEESA_SA_EEELi512ENS_6half_tEfNS_4arch4Sm90ELb1ELb0ELb1ELb1ELb0ELb1ELb1ELb0ELb0ELb0ELb0ELb0EEENS1_21CollectiveEpilogueFwdINS6_IJSA_NS7_ILi512EEESA_EEES9_SC_SE_Li256ELb1ELb0ELb0ELb0EEENS1_36VarlenDynamicPersistentTileSchedulerILi64ELi64ELi256ELi32ELb0ELb0ELb1ELb1ELb1ELb1EEEEEEEEEvNT_6ParamsE --------------------------
	.section	.text._ZN7cutlass13device_kernelIN5flash11enable_sm90INS1_16FlashAttnFwdSm90INS1_25CollectiveMainloopFwdSm90ILi2EN4cute5tupleIJNS5_1CILi1EEES8_S8_EEENS6_IJNS7_ILi64EEESA_SA_EEELi512ENS_6half_tEfNS_4arch4Sm90ELb1ELb0ELb1ELb1ELb0ELb1ELb1ELb0ELb0ELb0ELb0ELb0EEENS1_21CollectiveEpilogueFwdINS6_IJSA_NS7_ILi512EEESA_EEES9_SC_SE_Li256ELb1ELb0ELb0ELb0EEENS1_36VarlenDynamicPersistentTileSchedulerILi64ELi64ELi256ELi32ELb0ELb0ELb1ELb1ELb1ELb1EEEEEEEEEvNT_6ParamsE,"ax",@progbits
	.align	128
.text._ZN7cutlass13device_kernelIN5flash11enable_sm90INS1_16FlashAttnFwdSm90INS1_25CollectiveMainloopFwdSm90ILi2EN4cute5tupleIJNS5_1CILi1EEES8_S8_EEENS6_IJNS7_ILi64EEESA_SA_EEELi512ENS_6half_tEfNS_4arch4Sm90ELb1ELb0ELb1ELb1ELb0ELb1ELb1ELb0ELb0ELb0ELb0ELb0EEENS1_21CollectiveEpilogueFwdINS6_IJSA_NS7_ILi512EEESA_EEES9_SC_SE_Li256ELb1ELb0ELb0ELb0EEENS1_36VarlenDynamicPersistentTileSchedulerILi64ELi64ELi256ELi32ELb0ELb0ELb1ELb1ELb1ELb1EEEEEEEEEvNT_6ParamsE:
        .type           _ZN7cutlass13device_kernelIN5flash11enable_sm90INS1_16FlashAttnFwdSm90INS1_25CollectiveMainloopFwdSm90ILi2EN4cute5tupleIJNS5_1CILi1EEES8_S8_EEENS6_IJNS7_ILi64EEESA_SA_EEELi512ENS_6half_tEfNS_4arch4Sm90ELb1ELb0ELb1ELb1ELb0ELb1ELb1ELb0ELb0ELb0ELb0ELb0EEENS1_21CollectiveEpilogueFwdINS6_IJSA_NS7_ILi512EEESA_EEES9_SC_SE_Li256ELb1ELb0ELb0ELb0EEENS1_36VarlenDynamicPersistentTileSchedulerILi64ELi64ELi256ELi32ELb0ELb0ELb1ELb1ELb1ELb1EEEEEEEEEvNT_6ParamsE,@function
        .size           _ZN7cutlass13device_kernelIN5flash11enable_sm90INS1_16FlashAttnFwdSm90INS1_25CollectiveMainloopFwdSm90ILi2EN4cute5tupleIJNS5_1CILi1EEES8_S8_EEENS6_IJNS7_ILi64EEESA_SA_EEELi512ENS_6half_tEfNS_4arch4Sm90ELb1ELb0ELb1ELb1ELb0ELb1ELb1ELb0ELb0ELb0ELb0ELb0EEENS1_21CollectiveEpilogueFwdINS6_IJSA_NS7_ILi512EEESA_EEES9_SC_SE_Li256ELb1ELb0ELb0ELb0EEENS1_36VarlenDynamicPersistentTileSchedulerILi64ELi64ELi256ELi32ELb0ELb0ELb1ELb1ELb1ELb1EEEEEEEEEvNT_6ParamsE,(.L_x_35 - _ZN7cutlass13device_kernelIN5flash11enable_sm90INS1_16FlashAttnFwdSm90INS1_25CollectiveMainloopFwdSm90ILi2EN4cute5tupleIJNS5_1CILi1EEES8_S8_EEENS6_IJNS7_ILi64EEESA_SA_EEELi512ENS_6half_tEfNS_4arch4Sm90ELb1ELb0ELb1ELb1ELb0ELb1ELb1ELb0ELb0ELb0ELb0ELb0EEENS1_21CollectiveEpilogueFwdINS6_IJSA_NS7_ILi512EEESA_EEES9_SC_SE_Li256ELb1ELb0ELb0ELb0EEENS1_36VarlenDynamicPersistentTileSchedulerILi64ELi64ELi256ELi32ELb0ELb0ELb1ELb1ELb1ELb1EEEEEEEEEvNT_6ParamsE)
        .other          _ZN7cutlass13device_kernelIN5flash11enable_sm90INS1_16FlashAttnFwdSm90INS1_25CollectiveMainloopFwdSm90ILi2EN4cute5tupleIJNS5_1CILi1EEES8_S8_EEENS6_IJNS7_ILi64EEESA_SA_EEELi512ENS_6half_tEfNS_4arch4Sm90ELb1ELb0ELb1ELb1ELb0ELb1ELb1ELb0ELb0ELb0ELb0ELb0EEENS1_21CollectiveEpilogueFwdINS6_IJSA_NS7_ILi512EEESA_EEES9_SC_SE_Li256ELb1ELb0ELb0ELb0EEENS1_36VarlenDynamicPersistentTileSchedulerILi64ELi64ELi256ELi32ELb0ELb0ELb1ELb1ELb1ELb1EEEEEEEEEvNT_6ParamsE,@"STO_CUDA_ENTRY STV_DEFAULT"
_ZN7cutlass13device_kernelIN5flash11enable_sm90INS1_16FlashAttnFwdSm90INS1_25CollectiveMainloopFwdSm90ILi2EN4cute5tupleIJNS5_1CILi1EEES8_S8_EEENS6_IJNS7_ILi64EEESA_SA_EEELi512ENS_6half_tEfNS_4arch4Sm90ELb1ELb0ELb1ELb1ELb0ELb1ELb1ELb0ELb0ELb0ELb0ELb0EEENS1_21CollectiveEpilogueFwdINS6_IJSA_NS7_ILi512EEESA_EEES9_SC_SE_Li256ELb1ELb0ELb0ELb0EEENS1_36VarlenDynamicPersistentTileSchedulerILi64ELi64ELi256ELi32ELb0ELb0ELb1ELb1ELb1ELb1EEEEEEEEEvNT_6ParamsE:
[----:B------:R-:W-:Y:S01]  /*0000*/  LDC R1, c[0x0][0x37c] ;  /* 0x0000df00ff017b82 */ /* 0x000fe20000000800 */
[----:B------:R-:W-:Y:S05]  /*0010*/  EXIT ;  /* 0x000000000000794d */ /* 0x000fea0003800000 */
.L_x_17:
        /* <DEDUP_REMOVED lines=14> */
.L_x_35:


//--------------------- .nv.shared.reserved.0     --------------------------
	.section	.nv.shared.reserved.0,"aw",@nobits
	.weak		__nv_reservedSMEM_offset_0_alias
	.size		__nv_reservedSMEM_offset_0_alias, 0, 64
	.other		__nv_reservedSMEM_offset_0_alias,@"STO_CUDA_RESERVED_SHARED STV_DEFAULT"
__nv_reservedSMEM_offset_0_alias:
	.zero		0
	.zero		64


//--------------------- .nv.global                --------------------------
	.section	.nv.global,"aw",@nobits
.nv.global:
	.type		_ZN77_INTERNAL_59f6c9a8_41_flash_fwd_hdim64_512_fp16_softcap_sm90_cu_ceb34e2a_35604cute1_E,@object
	.size		_ZN77_INTERNAL_59f6c9a8_41_flash_fwd_hdim64_512_fp16_softcap_sm90_cu_ceb34e2a_35604cute1_E,(_ZN77_INTERNAL_59f6c9a8_41_flash_fwd_hdim64_512_fp16_softcap_sm90_cu_ceb34e2a_35604cuda3std3__45__cpo6cbeginE - _ZN77_INTERNAL_59f6c9a8_41_flash_fwd_hdim64_512_fp16_softcap_sm90_cu_ceb34e2a_35604cute1_E)
_ZN77_INTERNAL_59f6c9a8_41_flash_fwd_hdim64_512_fp16_softcap_sm90_cu_ceb34e2a_35604cute1_E:
	.zero		1
	.type		_ZN77_INTERNAL_59f6c9a8_41_flash_fwd_hdim64_512_fp16_softcap_sm90_cu_ceb34e2a_35604cuda3std3__45__cpo6cbeginE,@object
	.size		_ZN77_INTERNAL_59f6c9a8_41_flash_fwd_hdim64_512_fp16_softcap_sm90_cu_ceb34e2a_35604cuda3std3__45__cpo6cbeginE,(_ZN77_INTERNAL_59f6c9a8_41_flash_fwd_hdim64_512_fp16_softcap_sm90_cu_ceb34e2a_35604cuda3std3__48in_placeE - _ZN77_INTERNAL_59f6c9a8_41_flash_fwd_hdim64_512_fp16_softcap_sm90_cu_ceb34e2a_35604cuda3std3__45__cpo6cbeginE)
_ZN77_INTERNAL_59f6c9a8_41_flash_fwd_hdim64_512_fp16_softcap_sm90_cu_ceb34e2a_35604cuda3std3__45__cpo6cbeginE:
	.zero		1
	.type		_ZN77_INTERNAL_59f6c9a8_41_flash_fwd_hdim64_512_fp16_softcap_sm90_cu_ceb34e2a_35604cuda3std3__48in_placeE,@object
	.size		_ZN77_INTERNAL_59f6c9a8_41_flash_fwd_hdim64_512_fp16_softcap_sm90_cu_ceb34e2a_35604cuda3std3__48in_placeE,(_ZN77_INTERNAL_59f6c9a8_41_flash_fwd_hdim64_512_fp16_softcap_sm90_cu_ceb34e2a_35604cuda3std6ranges3__45__cpo9iter_moveE - _ZN77_INTERNAL_59f6c9a8_41_flash_fwd_hdim64_512_fp16_softcap_sm90_cu_ceb34e2a_35604cuda3std3__48in_placeE)
_ZN77_INTERNAL_59f6c9a8_41_flash_fwd_hdim64_512_fp16_softcap_sm90_cu_ceb34e2a_35604cuda3std3__48in_placeE:
	.zero		1
	.type		_ZN77_INTERNAL_59f6c9a8_41_flash_fwd_hdim64_512_fp16_softcap_sm90_cu_ceb34e2a_35604cuda3std6ranges3__45__cpo9iter_moveE,@object
	.size		_ZN77_INTERNAL_59f6c9a8_41_flash_fwd_hdim64_512_fp16_softcap_sm90_cu_ceb34e2a_35604cuda3std6ranges3__45__cpo9iter_moveE,(_ZN77_INTERNAL_59f6c9a8_41_flash_fwd_hdim64_512_fp16_softcap_sm90_cu_ceb34e2a_35604cuda3std3__45__cpo5beginE - _ZN77_INTERNAL_59f6c9a8_41_flash_fwd_hdim64_512_fp16_softcap_sm90_cu_ceb34e2a_35604cuda3std6ranges3__45__cpo9iter_moveE)
_ZN77_INTERNAL_59f6c9a8_41_flash_fwd_hdim64_512_fp16_softcap_sm90_cu_ceb34e2a_35604cuda3std6ranges3__45__cpo9iter_moveE:
	.zero		1
	.type		_ZN77_INTERNAL_59f6c9a8_41_flash_fwd_hdim64_512_fp16_softcap_sm90_cu_ceb34e2a_35604cuda3std3__45__cpo5beginE,@object
	.size		_ZN77_INTERNAL_59f6c9a8_41_flash_fwd_hdim64_512_fp16_softcap_sm90_cu_ceb34e2a_35604cuda3std3__45__cpo5beginE,(_ZN77_INTERNAL_59f6c9a8_41_flash_fwd_hdim64_512_fp16_softcap_sm90_cu_ceb34e2a_35604cuda3std3__479_GLOBAL__N__59f6c9a8_41_flash_fwd_hdim64_512_fp16_softcap_sm90_cu_ceb34e2a_35606ignoreE - _ZN77_INTERNAL_59f6c9a8_41_flash_fwd_hdim64_512_fp16_softcap_sm90_cu_ceb34e2a_35604cuda3std3__45__cpo5beginE)
_ZN77_INTERNAL_59f6c9a8_41_flash_fwd_hdim64_512_fp16_softcap_sm90_cu_ceb34e2a_35604cuda3std3__45__cpo5beginE:
	.zero		1
	.type		_ZN77_INTERNAL_59f6c9a8_41_flash_fwd_hdim64_512_fp16_softcap_sm90_cu_ceb34e2a_35604cuda3std3__479_GLOBAL__N__59f6c9a8_41_flash_fwd_hdim64_512_fp16_softcap_sm90_cu_ceb34e2a_35606ignoreE,@object
	.size		_ZN77_INTERNAL_59f6c9a8_41_flash_fwd_hdim64_512_fp16_softcap_sm90_cu_ceb34e2a_35604cuda3std3__479_GLOBAL__N__59f6c9a8_41_flash_fwd_hdim64_512_fp16_softcap_sm90_cu_ceb34e2a_35606ignoreE,(_ZN77_INTERNAL_59f6c9a8_41_flash_fwd_hdim64_512_fp16_softcap_sm90_cu_ceb34e2a_35604cute7productE - _ZN77_INTERNAL_59f6c9a8_41_flash_fwd_hdim64_512_fp16_softcap_sm90_cu_ceb34e2a_35604cuda3std3__479_GLOBAL__N__59f6c9a8_41_flash_fwd_hdim64_512_fp16_softcap_sm90_cu_ceb34e2a_35606ignoreE)
_ZN77_INTERNAL_59f6c9a8_41_flash_fwd_hdim64_512_fp16_softcap_sm90_cu_ceb34e2a_35604cuda3std3__479_GLOBAL__N__59f6c9a8_41_flash_fwd_hdim64_512_fp16_softcap_sm90_cu_ceb34e2a_35606ignoreE:
	.zero		1
	.type		_ZN77_INTERNAL_59f6c9a8_41_flash_fwd_hdim64_512_fp16_softcap_sm90_cu_ceb34e2a_35604cute7productE,@object
	.size		_ZN77_INTERNAL_59f6c9a8_41_flash_fwd_hdim64_512_fp16_softcap_sm90_cu_ceb34e2a_35604cute7productE,(_ZN77_INTERNAL_59f6c9a8_41_flash_fwd_hdim64_512_fp16_softcap_sm90_cu_ceb34e2a_35604cuda3std3__45__cpo3endE - _ZN77_INTERNAL_59f6c9a8_41_flash_fwd_hdim64_512_fp16_softcap_sm90_cu_ceb34e2a_35604cute7productE)
_ZN77_INTERNAL_59f6c9a8_41_flash_fwd_hdim64_512_fp16_softcap_sm90_cu_ceb34e2a_35604cute7productE:
	.zero		1
	.type		_ZN77_INTERNAL_59f6c9a8_41_flash_fwd_hdim64_512_fp16_softcap_sm90_cu_ceb34e2a_35604cuda3std3__45__cpo3endE,@object
	.size		_ZN77_INTERNAL_59f6c9a8_41_flash_fwd_hdim64_512_fp16_softcap_sm90_cu_ceb34e2a_35604cuda3std3__45__cpo3endE,(_ZN77_INTERNAL_59f6c9a8_41_flash_fwd_hdim64_512_fp16_softcap_sm90_cu_ceb34e2a_35604cuda3std3__419piecewise_constructE - _ZN77_INTERNAL_59f6c9a8_41_flash_fwd_hdim64_512_fp16_softcap_sm90_cu_ceb34e2a_35604cuda3std3__45__cpo3endE)
_ZN77_INTERNAL_59f6c9a8_41_flash_fwd_hdim64_512_fp16_softcap_sm90_cu_ceb34e2a_35604cuda3std3__45__cpo3endE:
	.zero		1
	.type		_ZN77_INTERNAL_59f6c9a8_41_flash_fwd_hdim64_512_fp16_softcap_sm90_cu_ceb34e2a_35604cuda3std3__419piecewise_constructE,@object
	.size		_ZN77_INTERNAL_59f6c9a8_41_flash_fwd_hdim64_512_fp16_softcap_sm90_cu_ceb34e2a_35604cuda3std3__419piecewise_constructE,(_ZN77_INTERNAL_59f6c9a8_41_flash_fwd_hdim64_512_fp16_softcap_sm90_cu_ceb34e2a_35604cuda3std3__45__cpo4cendE - _ZN77_INTERNAL_59f6c9a8_41_flash_fwd_hdim64_512_fp16_softcap_sm90_cu_ceb34e2a_35604cuda3std3__419piecewise_constructE)
_ZN77_INTERNAL_59f6c9a8_41_flash_fwd_hdim64_512_fp16_softcap_sm90_cu_ceb34e2a_35604cuda3std3__419piecewise_constructE:
	.zero		1
	.type		_ZN77_INTERNAL_59f6c9a8_41_flash_fwd_hdim64_512_fp16_softcap_sm90_cu_ceb34e2a_35604cuda3std3__45__cpo4cendE,@object
	.size		_ZN77_INTERNAL_59f6c9a8_41_flash_fwd_hdim64_512_fp16_softcap_sm90_cu_ceb34e2a_35604cuda3std3__45__cpo4cendE,(_ZN77_INTERNAL_59f6c9a8_41_flash_fwd_hdim64_512_fp16_softcap_sm90_cu_ceb34e2a_35604cuda3std6ranges3__45__cpo4swapE - _ZN77_INTERNAL_59f6c9a8_41_flash_fwd_hdim64_512_fp16_softcap_sm90_cu_ceb34e2a_35604cuda3std3__45__cpo4cendE)
_ZN77_INTERNAL_59f6c9a8_41_flash_fwd_hdim64_512_fp16_softcap_sm90_cu_ceb34e2a_35604cuda3std3__45__cpo4cendE:
	.zero		1
	.type		_ZN77_INTERNAL_59f6c9a8_41_flash_fwd_hdim64_512_fp16_softcap_sm90_cu_ceb34e2a_35604cuda3std6ranges3__45__cpo4swapE,@object
	.size		_ZN77_INTERNAL_59f6c9a8_41_flash_fwd_hdim64_512_fp16_softcap_sm90_cu_ceb34e2a_35604cuda3std6ranges3__45__cpo4swapE,(.L_7 - _ZN77_INTERNAL_59f6c9a8_41_flash_fwd_hdim64_512_fp16_softcap_sm90_cu_ceb34e2a_35604cuda3std6ranges3__45__cpo4swapE)
_ZN77_INTERNAL_59f6c9a8_41_flash_fwd_hdim64_512_fp16_softcap_sm90_cu_ceb34e2a_35604cuda3std6ranges3__45__cpo4swapE:
	.zero		1
.L_7:


//--------------------- .nv.constant0._ZN7cutlass13device_kernelIN5flash11enable_sm90INS1_16FlashAttnFwdSm90INS1_25CollectiveMainloopFwdSm90ILi2EN4cute5tupleIJNS5_1CILi1EEES8_S8_EEENS6_IJNS7_ILi64EEESA_SA_EEELi512ENS_6half_tEfNS_4arch4Sm90ELb0ELb0ELb1ELb0ELb0ELb0ELb0ELb0ELb0ELb0ELb0ELb0EEENS1_21CollectiveEpilogueFwdINS6_IJSA_NS7_ILi512EEESA_EEES9_SC_SE_Li256ELb0ELb0ELb0ELb0EEENS1_29StaticPersistentTileSchedulerILb0EEEEEEEEEvNT_6ParamsE --------------------------
	.section	.nv.constant0._ZN7cutlass13device_kernelIN5flash11enable_sm90INS1_16FlashAttnFwdSm90INS1_25CollectiveMainloopFwdSm90ILi2EN4cute5tupleIJNS5_1CILi1EEES8_S8_EEENS6_IJNS7_ILi64EEESA_SA_EEELi512ENS_6half_tEfNS_4arch4Sm90ELb0ELb0ELb1ELb0ELb0ELb0ELb0ELb0ELb0ELb0ELb0ELb0EEENS1_21CollectiveEpilogueFwdINS6_IJSA_NS7_ILi512EEESA_EEES9_SC_SE_Li256ELb0ELb0ELb0ELb0EEENS1_29StaticPersistentTileSchedulerILb0EEEEEEEEEvNT_6ParamsE,"a",@progbits
	.sectionflags	@""
	.align	4
.nv.constant0._ZN7cutlass13device_kernelIN5flash11enable_sm90INS1_16FlashAttnFwdSm90INS1_25CollectiveMainloopFwdSm90ILi2EN4cute5tupleIJNS5_1CILi1EEES8_S8_EEENS6_IJNS7_ILi64EEESA_SA_EEELi512ENS_6half_tEfNS_4arch4Sm90ELb0ELb0ELb1ELb0ELb0ELb0ELb0ELb0ELb0ELb0ELb0ELb0EEENS1_21CollectiveEpilogueFwdINS6_IJSA_NS7_ILi512EEESA_EEES9_SC_SE_Li256ELb0ELb0ELb0ELb0EEENS1_29StaticPersistentTileSchedulerILb0EEEEEEEEEvNT_6ParamsE:
	.zero		3840


//--------------------- .nv.constant0._ZN7cutlass13device_kernelIN5flash11enable_sm90INS1_16FlashAttnFwdSm90INS1_25CollectiveMainloopFwdSm90ILi2EN4cute5tupleIJNS5_1CILi1EEES8_S8_EEENS6_IJNS7_ILi64EEESA_SA_EEELi512ENS_6half_tEfNS_4arch4Sm90ELb0ELb0ELb1ELb0ELb0ELb0ELb1ELb0ELb0ELb0ELb0ELb0EEENS1_21CollectiveEpilogueFwdINS6_IJSA_NS7_ILi512EEESA_EEES9_SC_SE_Li256ELb0ELb0ELb0ELb0EEENS1_29StaticPersistentTileSchedulerILb0EEEEEEEEEvNT_6ParamsE --------------------------
	.section	.nv.constant0._ZN7cutlass13device_kernelIN5flash11enable_sm90INS1_16FlashAttnFwdSm90INS1_25CollectiveMainloopFwdSm90ILi2EN4cute5tupleIJNS5_1CILi1EEES8_S8_EEENS6_IJNS7_ILi64EEESA_SA_EEELi512ENS_6half_tEfNS_4arch4Sm90ELb0ELb0ELb1ELb0ELb0ELb0ELb1ELb0ELb0ELb0ELb0ELb0EEENS1_21CollectiveEpilogueFwdINS6_IJSA_NS7_ILi512EEESA_EEES9_SC_SE_Li256ELb0ELb0ELb0ELb0EEENS1_29StaticPersistentTileSchedulerILb0EEEEEEEEEvNT_6ParamsE,"a",@progbits
	.sectionflags	@""
	.align	4
.nv.constant0._ZN7cutlass13device_kernelIN5flash11enable_sm90INS1_16FlashAttnFwdSm90INS1_25CollectiveMainloopFwdSm90ILi2EN4cute5tupleIJNS5_1CILi1EEES8_S8_EEENS6_IJNS7_ILi64EEESA_SA_EEELi512ENS_6half_tEfNS_4arch4Sm90ELb0ELb0ELb1ELb0ELb0ELb0ELb1ELb0ELb0ELb0ELb0ELb0EEENS1_21CollectiveEpilogueFwdINS6_IJSA_NS7_ILi512EEESA_EEES9_SC_SE_Li256ELb0ELb0ELb0ELb0EEENS1_29StaticPersistentTileSchedulerILb0EEEEEEEEEvNT_6ParamsE:
	.zero		4096


//--------------------- .nv.constant0._ZN7cutlass13device_kernelIN5flash11enable_sm90INS1_16FlashAttnFwdSm90INS1_25CollectiveMainloopFwdSm90ILi2EN4cute5tupleIJNS5_1CILi1EEES8_S8_EEENS6_IJNS7_ILi64EEESA_SA_EEELi512ENS_6half_tEfNS_4arch4Sm90ELb0ELb0ELb1ELb1ELb0ELb0ELb0ELb0ELb0ELb0ELb0ELb0EEENS1_21CollectiveEpilogueFwdINS6_IJSA_NS7_ILi512EEESA_EEES9_SC_SE_Li256ELb1ELb0ELb0ELb0EEENS1_36VarlenDynamicPersistentTileSchedulerILi64ELi64ELi256ELi32ELb0ELb0ELb1ELb0ELb1ELb1EEEEEEEEEvNT_6ParamsE --------------------------
	.section	.nv.constant0._ZN7cutlass13device_kernelIN5flash11enable_sm90INS1_16FlashAttnFwdSm90INS1_25CollectiveMainloopFwdSm90ILi2EN4cute5tupleIJNS5_1CILi1EEES8_S8_EEENS6_IJNS7_ILi64EEESA_SA_EEELi512ENS_6half_tEfNS_4arch4Sm90ELb0ELb0ELb1ELb1ELb0ELb0ELb0ELb0ELb0ELb0ELb0ELb0EEENS1_21CollectiveEpilogueFwdINS6_IJSA_NS7_ILi512EEESA_EEES9_SC_SE_Li256ELb1ELb0ELb0ELb0EEENS1_36VarlenDynamicPersistentTileSchedulerILi64ELi64ELi256ELi32ELb0ELb0ELb1ELb0ELb1ELb1EEEEEEEEEvNT_6ParamsE,"a",@progbits
	.sectionflags	@""
	.align	4
.nv.constant0._ZN7cutlass13device_kernelIN5flash11enable_sm90INS1_16FlashAttnFwdSm90INS1_25CollectiveMainloopFwdSm90ILi2EN4cute5tupleIJNS5_1CILi1EEES8_S8_EEENS6_IJNS7_ILi64EEESA_SA_EEELi512ENS_6half_tEfNS_4arch4Sm90ELb0ELb0ELb1ELb1ELb0ELb0ELb0ELb0ELb0ELb0ELb0ELb0EEENS1_21CollectiveEpilogueFwdINS6_IJSA_NS7_ILi512EEESA_EEES9_SC_SE_Li256ELb1ELb0ELb0ELb0EEENS1_36VarlenDynamicPersistentTileSchedulerILi64ELi64ELi256ELi32ELb0ELb0ELb1ELb0ELb1ELb1EEEEEEEEEvNT_6ParamsE:
	.zero		3456


//--------------------- .nv.constant0._ZN7cutlass13device_kernelIN5flash11enable_sm90INS1_16FlashAttnFwdSm90INS1_25CollectiveMainloopFwdSm90ILi2EN4cute5tupleIJNS5_1CILi1EEES8_S8_EEENS6_IJNS7_ILi64EEESA_SA_EEELi512ENS_6half_tEfNS_4arch4Sm90ELb0ELb0ELb1ELb1ELb0ELb1ELb0ELb0ELb0ELb0ELb0ELb0EEENS1_21CollectiveEpilogueFwdINS6_IJSA_NS7_ILi512EEESA_EEES9_SC_SE_Li256ELb1ELb0ELb0ELb0EEENS1_36VarlenDynamicPersistentTileSchedulerILi64ELi64ELi256ELi32ELb0ELb0ELb1ELb0ELb1ELb1EEEEEEEEEvNT_6ParamsE --------------------------
	.section	.nv.constant0._ZN7cutlass13device_kernelIN5flash11enable_sm90INS1_16FlashAttnFwdSm90INS1_25CollectiveMainloopFwdSm90ILi2EN4cute5tupleIJNS5_1CILi1EEES8_S8_EEENS6_IJNS7_ILi64EEESA_SA_EEELi512ENS_6half_tEfNS_4arch4Sm90ELb0ELb0ELb1ELb1ELb0ELb1ELb0ELb0ELb0ELb0ELb0ELb0EEENS1_21CollectiveEpilogueFwdINS6_IJSA_NS7_ILi512EEESA_EEES9_SC_SE_Li256ELb1ELb0ELb0ELb0EEENS1_36VarlenDynamicPersistentTileSchedulerILi64ELi64ELi256ELi32ELb0ELb0ELb1ELb0ELb1ELb1EEEEEEEEEvNT_6ParamsE,"a",@progbits
	.sectionflags	@""
	.align	4
.nv.constant0._ZN7cutlass13device_kernelIN5flash11enable_sm90INS1_16FlashAttnFwdSm90INS1_25CollectiveMainloopFwdSm90ILi2EN4cute5tupleIJNS5_1CILi1EEES8_S8_EEENS6_IJNS7_ILi64EEESA_SA_EEELi512ENS_6half_tEfNS_4arch4Sm90ELb0ELb0ELb1ELb1ELb0ELb1ELb0ELb0ELb0ELb0ELb0ELb0EEENS1_21CollectiveEpilogueFwdINS6_IJSA_NS7_ILi512EEESA_EEES9_SC_SE_Li256ELb1ELb0ELb0ELb0EEENS1_36VarlenDynamicPersistentTileSchedulerILi64ELi64ELi256ELi32ELb0ELb0ELb1ELb0ELb1ELb1EEEEEEEEEvNT_6ParamsE:
	.zero		3456


//--------------------- .nv.constant0._ZN7cutlass13device_kernelIN5flash11enable_sm90INS1_16FlashAttnFwdSm90INS1_25CollectiveMainloopFwdSm90ILi2EN4cute5tupleIJNS5_1CILi1EEES8_S8_EEENS6_IJNS7_ILi64EEESA_SA_EEELi512ENS_6half_tEfNS_4arch4Sm90ELb0ELb0ELb1ELb1ELb0ELb0ELb1ELb0ELb0ELb0ELb0ELb0EEENS1_21CollectiveEpilogueFwdINS6_IJSA_NS7_ILi512EEESA_EEES9_SC_SE_Li256ELb1ELb0ELb0ELb0EEENS1_36VarlenDynamicPersistentTileSchedulerILi64ELi64ELi256ELi32ELb0ELb0ELb1ELb0ELb1ELb1EEEEEEEEEvNT_6ParamsE --------------------------
	.section	.nv.constant0._ZN7cutlass13device_kernelIN5flash11enable_sm90INS1_16FlashAttnFwdSm90INS1_25CollectiveMainloopFwdSm90ILi2EN4cute5tupleIJNS5_1CILi1EEES8_S8_EEENS6_IJNS7_ILi64EEESA_SA_EEELi512ENS_6half_tEfNS_4arch4Sm90ELb0ELb0ELb1ELb1ELb0ELb0ELb1ELb0ELb0ELb0ELb0ELb0EEENS1_21CollectiveEpilogueFwdINS6_IJSA_NS7_ILi512EEESA_EEES9_SC_SE_Li256ELb1ELb0ELb0ELb0EEENS1_36VarlenDynamicPersistentTileSchedulerILi64ELi64ELi256ELi32ELb0ELb0ELb1ELb0ELb1ELb1EEEEEEEEEvNT_6ParamsE,"a",@progbits
	.sectionflags	@""
	.align	4
.nv.constant0._ZN7cutlass13device_kernelIN5flash11enable_sm90INS1_16FlashAttnFwdSm90INS1_25CollectiveMainloopFwdSm90ILi2EN4cute5tupleIJNS5_1CILi1EEES8_S8_EEENS6_IJNS7_ILi64EEESA_SA_EEELi512ENS_6half_tEfNS_4arch4Sm90ELb0ELb0ELb1ELb1ELb0ELb0ELb1ELb0ELb0ELb0ELb0ELb0EEENS1_21CollectiveEpilogueFwdINS6_IJSA_NS7_ILi512EEESA_EEES9_SC_SE_Li256ELb1ELb0ELb0ELb0EEENS1_36VarlenDynamicPersistentTileSchedulerILi64ELi64ELi256ELi32ELb0ELb0ELb1ELb0ELb1ELb1EEEEEEEEEvNT_6ParamsE:
	.zero		3712


//--------------------- .nv.constant0._ZN7cutlass13device_kernelIN5flash11enable_sm90INS1_16FlashAttnFwdSm90INS1_25CollectiveMainloopFwdSm90ILi2EN4cute5tupleIJNS5_1CILi1EEES8_S8_EEENS6_IJNS7_ILi64EEESA_SA_EEELi512ENS_6half_tEfNS_4arch4Sm90ELb0ELb0ELb1ELb1ELb0ELb1ELb1ELb0ELb0ELb0ELb0ELb0EEENS1_21CollectiveEpilogueFwdINS6_IJSA_NS7_ILi512EEESA_EEES9_SC_SE_Li256ELb1ELb0ELb0ELb0EEENS1_36VarlenDynamicPersistentTileSchedulerILi64ELi64ELi256ELi32ELb0ELb0ELb1ELb0ELb1ELb1EEEEEEEEEvNT_6ParamsE --------------------------
	.section	.nv.constant0._ZN7cutlass13device_kernelIN5flash11enable_sm90INS1_16FlashAttnFwdSm90INS1_25CollectiveMainloopFwdSm90ILi2EN4cute5tupleIJNS5_1CILi1EEES8_S8_EEENS6_IJNS7_ILi64EEESA_SA_EEELi512ENS_6half_tEfNS_4arch4Sm90ELb0ELb0ELb1ELb1ELb0ELb1ELb1ELb0ELb0ELb0ELb0ELb0EEENS1_21CollectiveEpilogueFwdINS6_IJSA_NS7_ILi512EEESA_EEES9_SC_SE_Li256ELb1ELb0ELb0ELb0EEENS1_36VarlenDynamicPersistentTileSchedulerILi64ELi64ELi256ELi32ELb0ELb0ELb1ELb0ELb1ELb1EEEEEEEEEvNT_6ParamsE,"a",@progbits
	.sectionflags	@""
	.align	4
.nv.constant0._ZN7cutlass13device_kernelIN5flash11enable_sm90INS1_16FlashAttnFwdSm90INS1_25CollectiveMainloopFwdSm90ILi2EN4cute5tupleIJNS5_1CILi1EEES8_S8_EEENS6_IJNS7_ILi64EEESA_SA_EEELi512ENS_6half_tEfNS_4arch4Sm90ELb0ELb0ELb1ELb1ELb0ELb1ELb1ELb0ELb0ELb0ELb0ELb0EEENS1_21CollectiveEpilogueFwdINS6_IJSA_NS7_ILi512EEESA_EEES9_SC_SE_Li256ELb1ELb0ELb0ELb0EEENS1_36VarlenDynamicPersistentTileSchedulerILi64ELi64ELi256ELi32ELb0ELb0ELb1ELb0ELb1ELb1EEEEEEEEEvNT_6ParamsE:
	.zero		3712


//--------------------- .nv.constant0._ZN7cutlass13device_kernelIN5flash11enable_sm90INS1_16FlashAttnFwdSm90INS1_25CollectiveMainloopFwdSm90ILi2EN4cute5tupleIJNS5_1CILi1EEES8_S8_EEENS6_IJNS7_ILi64EEESA_SA_EEELi512ENS_6half_tEfNS_4arch4Sm90ELb0ELb1ELb1ELb0ELb0ELb0ELb0ELb0ELb0ELb0ELb0ELb0EEENS1_21CollectiveEpilogueFwdINS6_IJSA_NS7_ILi512EEESA_EEES9_SC_SE_Li256ELb0ELb0ELb0ELb0EEENS1_30DynamicPersistentTileSchedulerILi256ELi32ELb0ELb0ELb1EEEEEEEEEvNT_6ParamsE --------------------------
	.section	.nv.constant0._ZN7cutlass13device_kernelIN5flash11enable_sm90INS1_16FlashAttnFwdSm90INS1_25CollectiveMainloopFwdSm90ILi2EN4cute5tupleIJNS5_1CILi1EEES8_S8_EEENS6_IJNS7_ILi64EEESA_SA_EEELi512ENS_6half_tEfNS_4arch4Sm90ELb0ELb1ELb1ELb0ELb0ELb0ELb0ELb0ELb0ELb0ELb0ELb0EEENS1_21CollectiveEpilogueFwdINS6_IJSA_NS7_ILi512EEESA_EEES9_SC_SE_Li256ELb0ELb0ELb0ELb0EEENS1_30DynamicPersistentTileSchedulerILi256ELi32ELb0ELb0ELb1EEEEEEEEEvNT_6ParamsE,"a",@progbits
	.sectionflags	@""
	.align	4
.nv.constant0._ZN7cutlass13device_kernelIN5flash11enable_sm90INS1_16FlashAttnFwdSm90INS1_25CollectiveMainloopFwdSm90ILi2EN4cute5tupleIJNS5_1CILi1EEES8_S8_EEENS6_IJNS7_ILi64EEESA_SA_EEELi512ENS_6half_tEfNS_4arch4Sm90ELb0ELb1ELb1ELb0ELb0ELb0ELb0ELb0ELb0ELb0ELb0ELb0EEENS1_21CollectiveEpilogueFwdINS6_IJSA_NS7_ILi512EEESA_EEES9_SC_SE_Li256ELb0ELb0ELb0ELb0EEENS1_30DynamicPersistentTileSchedulerILi256ELi32ELb0ELb0ELb1EEEEEEEEEvNT_6ParamsE:
	.zero		3840


//--------------------- .nv.constant0._ZN7cutlass13device_kernelIN5flash11enable_sm90INS1_16FlashAttnFwdSm90INS1_25CollectiveMainloopFwdSm90ILi2EN4cute5tupleIJNS5_1CILi1EEES8_S8_EEENS6_IJNS7_ILi64EEESA_SA_EEELi512ENS_6half_tEfNS_4arch4Sm90ELb0ELb1ELb1ELb0ELb0ELb0ELb1ELb0ELb0ELb0ELb0ELb0EEENS1_21CollectiveEpilogueFwdINS6_IJSA_NS7_ILi512EEESA_EEES9_SC_SE_Li256ELb0ELb0ELb0ELb0EEENS1_30DynamicPersistentTileSchedulerILi256ELi32ELb0ELb0ELb1EEEEEEEEEvNT_6ParamsE --------------------------
	.section	.nv.constant0._ZN7cutlass13device_kernelIN5flash11enable_sm90INS1_16FlashAttnFwdSm90INS1_25CollectiveMainloopFwdSm90ILi2EN4cute5tupleIJNS5_1CILi1EEES8_S8_EEENS6_IJNS7_ILi64EEESA_SA_EEELi512ENS_6half_tEfNS_4arch4Sm90ELb0ELb1ELb1ELb0ELb0ELb0ELb1ELb0ELb0ELb0ELb0ELb0EEENS1_21CollectiveEpilogueFwdINS6_IJSA_NS7_ILi512EEESA_EEES9_SC_SE_Li256ELb0ELb0ELb0ELb0EEENS1_30DynamicPersistentTileSchedulerILi256ELi32ELb0ELb0ELb1EEEEEEEEEvNT_6ParamsE,"a",@progbits
	.sectionflags	@""
	.align	4
.nv.constant0._ZN7cutlass13device_kernelIN5flash11enable_sm90INS1_16FlashAttnFwdSm90INS1_25CollectiveMainloopFwdSm90ILi2EN4cute5tupleIJNS5_1CILi1EEES8_S8_EEENS6_IJNS7_ILi64EEESA_SA_EEELi512ENS_6half_tEfNS_4arch4Sm90ELb0ELb1ELb1ELb0ELb0ELb0ELb1ELb0ELb0ELb0ELb0ELb0EEENS1_21CollectiveEpilogueFwdINS6_IJSA_NS7_ILi512EEESA_EEES9_SC_SE_Li256ELb0ELb0ELb0ELb0EEENS1_30DynamicPersistentTileSchedulerILi256ELi32ELb0ELb0ELb1EEEEEEEEEvNT_6ParamsE:
	.zero		4096


//--------------------- .nv.constant0._ZN7cutlass13device_kernelIN5flash11enable_sm90INS1_16FlashAttnFwdSm90INS1_25CollectiveMainloopFwdSm90ILi2EN4cute5tupleIJNS5_1CILi1EEES8_S8_EEENS6_IJNS7_ILi64EEESA_SA_EEELi512ENS_6half_tEfNS_4arch4Sm90ELb0ELb1ELb1ELb1ELb0ELb0ELb0ELb0ELb0ELb0ELb0ELb0EEENS1_21CollectiveEpilogueFwdINS6_IJSA_NS7_ILi512EEESA_EEES9_SC_SE_Li256ELb1ELb0ELb0ELb0EEENS1_36VarlenDynamicPersistentTileSchedulerILi64ELi64ELi256ELi32ELb0ELb0ELb1ELb1ELb0ELb1EEEEEEEEEvNT_6ParamsE --------------------------
	.section	.nv.constant0._ZN7cutlass13device_kernelIN5flash11enable_sm90INS1_16FlashAttnFwdSm90INS1_25CollectiveMainloopFwdSm90ILi2EN4cute5tupleIJNS5_1CILi1EEES8_S8_EEENS6_IJNS7_ILi64EEESA_SA_EEELi512ENS_6half_tEfNS_4arch4Sm90ELb0ELb1ELb1ELb1ELb0ELb0ELb0ELb0ELb0ELb0ELb0ELb0EEENS1_21CollectiveEpilogueFwdINS6_IJSA_NS7_ILi512EEESA_EEES9_SC_SE_Li256ELb1ELb0ELb0ELb0EEENS1_36VarlenDynamicPersistentTileSchedulerILi64ELi64ELi256ELi32ELb0ELb0ELb1ELb1ELb0ELb1EEEEEEEEEvNT_6ParamsE,"a",@progbits
	.sectionflags	@""
	.align	4
.nv.constant0._ZN7cutlass13device_kernelIN5flash11enable_sm90INS1_16FlashAttnFwdSm90INS1_25CollectiveMainloopFwdSm90ILi2EN4cute5tupleIJNS5_1CILi1EEES8_S8_EEENS6_IJNS7_ILi64EEESA_SA_EEELi512ENS_6half_tEfNS_4arch4Sm90ELb0ELb1ELb1ELb1ELb0ELb0ELb0ELb0ELb0ELb0ELb0ELb0EEENS1_21CollectiveEpilogueFwdINS6_IJSA_NS7_ILi512EEESA_EEES9_SC_SE_Li256ELb1ELb0ELb0ELb0EEENS1_36VarlenDynamicPersistentTileSchedulerILi64ELi64ELi256ELi32ELb0ELb0ELb1ELb1ELb0ELb1EEEEEEEEEvNT_6ParamsE:
	.zero		3456


//--------------------- .nv.constant0._ZN7cutlass13device_kernelIN5flash11enable_sm90INS1_16FlashAttnFwdSm90INS1_25CollectiveMainloopFwdSm90ILi2EN4cute5tupleIJNS5_1CILi1EEES8_S8_EEENS6_IJNS7_ILi64EEESA_SA_EEELi512ENS_6half_tEfNS_4arch4Sm90ELb0ELb1ELb1ELb1ELb0ELb1ELb0ELb0ELb0ELb0ELb0ELb0EEENS1_21CollectiveEpilogueFwdINS6_IJSA_NS7_ILi512EEESA_EEES9_SC_SE_Li256ELb1ELb0ELb0ELb0EEENS1_36VarlenDynamicPersistentTileSchedulerILi64ELi64ELi256ELi32ELb0ELb0ELb1ELb1ELb0ELb1EEEEEEEEEvNT_6ParamsE --------------------------
	.section	.nv.constant0._ZN7cutlass13device_kernelIN5flash11enable_sm90INS1_16FlashAttnFwdSm90INS1_25CollectiveMainloopFwdSm90ILi2EN4cute5tupleIJNS5_1CILi1EEES8_S8_EEENS6_IJNS7_ILi64EEESA_SA_EEELi512ENS_6half_tEfNS_4arch4Sm90ELb0ELb1ELb1ELb1ELb0ELb1ELb0ELb0ELb0ELb0ELb0ELb0EEENS1_21CollectiveEpilogueFwdINS6_IJSA_NS7_ILi512EEESA_EEES9_SC_SE_Li256ELb1ELb0ELb0ELb0EEENS1_36VarlenDynamicPersistentTileSchedulerILi64ELi64ELi256ELi32ELb0ELb0ELb1ELb1ELb0ELb1EEEEEEEEEvNT_6ParamsE,"a",@progbits
	.sectionflags	@""
	.align	4
.nv.constant0._ZN7cutlass13device_kernelIN5flash11enable_sm90INS1_16FlashAttnFwdSm90INS1_25CollectiveMainloopFwdSm90ILi2EN4cute5tupleIJNS5_1CILi1EEES8_S8_EEENS6_IJNS7_ILi64EEESA_SA_EEELi512ENS_6half_tEfNS_4arch4Sm90ELb0ELb1ELb1ELb1ELb0ELb1ELb0ELb0ELb0ELb0ELb0ELb0EEENS1_21CollectiveEpilogueFwdINS6_IJSA_NS7_ILi512EEESA_EEES9_SC_SE_Li256ELb1ELb0ELb0ELb0EEENS1_36VarlenDynamicPersistentTileSchedulerILi64ELi64ELi256ELi32ELb0ELb0ELb1ELb1ELb0ELb1EEEEEEEEEvNT_6ParamsE:
	.zero		3456


//--------------------- .nv.constant0._ZN7cutlass13device_kernelIN5flash11enable_sm90INS1_16FlashAttnFwdSm90INS1_25CollectiveMainloopFwdSm90ILi2EN4cute5tupleIJNS5_1CILi1EEES8_S8_EEENS6_IJNS7_ILi64EEESA_SA_EEELi512ENS_6half_tEfNS_4arch4Sm90ELb0ELb1ELb1ELb1ELb0ELb0ELb1ELb0ELb0ELb0ELb0ELb0EEENS1_21CollectiveEpilogueFwdINS6_IJSA_NS7_ILi512EEESA_EEES9_SC_SE_Li256ELb1ELb0ELb0ELb0EEENS1_36VarlenDynamicPersistentTileSchedulerILi64ELi64ELi256ELi32ELb0ELb0ELb1ELb1ELb0ELb1EEEEEEEEEvNT_6ParamsE --------------------------
	.section	.nv.constant0._ZN7cutlass13device_kernelIN5flash11enable_sm90INS1_16FlashAttnFwdSm90INS1_25CollectiveMainloopFwdSm90ILi2EN4cute5tupleIJNS5_1CILi1EEES8_S8_EEENS6_IJNS7_ILi64EEESA_SA_EEELi512ENS_6half_tEfNS_4arch4Sm90ELb0ELb1ELb1ELb1ELb0ELb0ELb1ELb0ELb0ELb0ELb0ELb0EEENS1_21CollectiveEpilogueFwdINS6_IJSA_NS7_ILi512EEESA_EEES9_SC_SE_Li256ELb1ELb0ELb0ELb0EEENS1_36VarlenDynamicPersistentTileSchedulerILi64ELi64ELi256ELi32ELb0ELb0ELb1ELb1ELb0ELb1EEEEEEEEEvNT_6ParamsE,"a",@progbits
	.sectionflags	@""
	.align	4
.nv.constant0._ZN7cutlass13device_kernelIN5flash11enable_sm90INS1_16FlashAttnFwdSm90INS1_25CollectiveMainloopFwdSm90ILi2EN4cute5tupleIJNS5_1CILi1EEES8_S8_EEENS6_IJNS7_ILi64EEESA_SA_EEELi512ENS_6half_tEfNS_4arch4Sm90ELb0ELb1ELb1ELb1ELb0ELb0ELb1ELb0ELb0ELb0ELb0ELb0EEENS1_21CollectiveEpilogueFwdINS6_IJSA_NS7_ILi512EEESA_EEES9_SC_SE_Li256ELb1ELb0ELb0ELb0EEENS1_36VarlenDynamicPersistentTileSchedulerILi64ELi64ELi256ELi32ELb0ELb0ELb1ELb1ELb0ELb1EEEEEEEEEvNT_6ParamsE:
	.zero		3712


//--------------------- .nv.constant0._ZN7cutlass13device_kernelIN5flash11enable_sm90INS1_16FlashAttnFwdSm90INS1_25CollectiveMainloopFwdSm90ILi2EN4cute5tupleIJNS5_1CILi1EEES8_S8_EEENS6_IJNS7_ILi64EEESA_SA_EEELi512ENS_6half_tEfNS_4arch4Sm90ELb0ELb1ELb1ELb1ELb0ELb1ELb1ELb0ELb0ELb0ELb0ELb0EEENS1_21CollectiveEpilogueFwdINS6_IJSA_NS7_ILi512EEESA_EEES9_SC_SE_Li256ELb1ELb0ELb0ELb0EEENS1_36VarlenDynamicPersistentTileSchedulerILi64ELi64ELi256ELi32ELb0ELb0ELb1ELb1ELb0ELb1EEEEEEEEEvNT_6ParamsE --------------------------
	.section	.nv.constant0._ZN7cutlass13device_kernelIN5flash11enable_sm90INS1_16FlashAttnFwdSm90INS1_25CollectiveMainloopFwdSm90ILi2EN4cute5tupleIJNS5_1CILi1EEES8_S8_EEENS6_IJNS7_ILi64EEESA_SA_EEELi512ENS_6half_tEfNS_4arch4Sm90ELb0ELb1ELb1ELb1ELb0ELb1ELb1ELb0ELb0ELb0ELb0ELb0EEENS1_21CollectiveEpilogueFwdINS6_IJSA_NS7_ILi512EEESA_EEES9_SC_SE_Li256ELb1ELb0ELb0ELb0EEENS1_36VarlenDynamicPersistentTileSchedulerILi64ELi64ELi256ELi32ELb0ELb0ELb1ELb1ELb0ELb1EEEEEEEEEvNT_6ParamsE,"a",@progbits
	.sectionflags	@""
	.align	4
.nv.constant0._ZN7cutlass13device_kernelIN5flash11enable_sm90INS1_16FlashAttnFwdSm90INS1_25CollectiveMainloopFwdSm90ILi2EN4cute5tupleIJNS5_1CILi1EEES8_S8_EEENS6_IJNS7_ILi64EEESA_SA_EEELi512ENS_6half_tEfNS_4arch4Sm90ELb0ELb1ELb1ELb1ELb0ELb1ELb1ELb0ELb0ELb0ELb0ELb0EEENS1_21CollectiveEpilogueFwdINS6_IJSA_NS7_ILi512EEESA_EEES9_SC_SE_Li256ELb1ELb0ELb0ELb0EEENS1_36VarlenDynamicPersistentTileSchedulerILi64ELi64ELi256ELi32ELb0ELb0ELb1ELb1ELb0ELb1EEEEEEEEEvNT_6ParamsE:
	.zero		3712


//--------------------- .nv.constant0._ZN7cutlass13device_kernelIN5flash11enable_sm90INS1_16FlashAttnFwdSm90INS1_25CollectiveMainloopFwdSm90ILi2EN4cute5tupleIJNS5_1CILi1EEES8_S8_EEENS6_IJNS7_ILi64EEESA_SA_EEELi512ENS_6half_tEfNS_4arch4Sm90ELb1ELb0ELb1ELb0ELb0ELb0ELb0ELb0ELb0ELb0ELb0ELb0EEENS1_21CollectiveEpilogueFwdINS6_IJSA_NS7_ILi512EEESA_EEES9_SC_SE_Li256ELb0ELb0ELb0ELb0EEENS1_30DynamicPersistentTileSchedulerILi256ELi32ELb0ELb0ELb1EEEEEEEEEvNT_6ParamsE --------------------------
	.section	.nv.constant0._ZN7cutlass13device_kernelIN5flash11enable_sm90INS1_16FlashAttnFwdSm90INS1_25CollectiveMainloopFwdSm90ILi2EN4cute5tupleIJNS5_1CILi1EEES8_S8_EEENS6_IJNS7_ILi64EEESA_SA_EEELi512ENS_6half_tEfNS_4arch4Sm90ELb1ELb0ELb1ELb0ELb0ELb0ELb0ELb0ELb0ELb0ELb0ELb0EEENS1_21CollectiveEpilogueFwdINS6_IJSA_NS7_ILi512EEESA_EEES9_SC_SE_Li256ELb0ELb0ELb0ELb0EEENS1_30DynamicPersistentTileSchedulerILi256ELi32ELb0ELb0ELb1EEEEEEEEEvNT_6ParamsE,"a",@progbits
	.sectionflags	@""
	.align	4
.nv.constant0._ZN7cutlass13device_kernelIN5flash11enable_sm90INS1_16FlashAttnFwdSm90INS1_25CollectiveMainloopFwdSm90ILi2EN4cute5tupleIJNS5_1CILi1EEES8_S8_EEENS6_IJNS7_ILi64EEESA_SA_EEELi512ENS_6half_tEfNS_4arch4Sm90ELb1ELb0ELb1ELb0ELb0ELb0ELb0ELb0ELb0ELb0ELb0ELb0EEENS1_21CollectiveEpilogueFwdINS6_IJSA_NS7_ILi512EEESA_EEES9_SC_SE_Li256ELb0ELb0ELb0ELb0EEENS1_30DynamicPersistentTileSchedulerILi256ELi32ELb0ELb0ELb1EEEEEEEEEvNT_6ParamsE:
	.zero		3840


//--------------------- .nv.constant0._ZN7cutlass13device_kernelIN5flash11enable_sm90INS1_16FlashAttnFwdSm90INS1_25CollectiveMainloopFwdSm90ILi2EN4cute5tupleIJNS5_1CILi1EEES8_S8_EEENS6_IJNS7_ILi64EEESA_SA_EEELi512ENS_6half_tEfNS_4arch4Sm90ELb1ELb0ELb1ELb0ELb0ELb0ELb1ELb0ELb0ELb0ELb0ELb0EEENS1_21CollectiveEpilogueFwdINS6_IJSA_NS7_ILi512EEESA_EEES9_SC_SE_Li256ELb0ELb0ELb0ELb0EEENS1_30DynamicPersistentTileSchedulerILi256ELi32ELb0ELb0ELb1EEEEEEEEEvNT_6ParamsE --------------------------
	.section	.nv.constant0._ZN7cutlass13device_kernelIN5flash11enable_sm90INS1_16FlashAttnFwdSm90INS1_25CollectiveMainloopFwdSm90ILi2EN4cute5tupleIJNS5_1CILi1EEES8_S8_EEENS6_IJNS7_ILi64EEESA_SA_EEELi512ENS_6half_tEfNS_4arch4Sm90ELb1ELb0ELb1ELb0ELb0ELb0ELb1ELb0ELb0ELb0ELb0ELb0EEENS1_21CollectiveEpilogueFwdINS6_IJSA_NS7_ILi512EEESA_EEES9_SC_SE_Li256ELb0ELb0ELb0ELb0EEENS1_30DynamicPersistentTileSchedulerILi256ELi32ELb0ELb0ELb1EEEEEEEEEvNT_6ParamsE,"a",@progbits
	.sectionflags	@""
	.align	4
.nv.constant0._ZN7cutlass13device_kernelIN5flash11enable_sm90INS1_16FlashAttnFwdSm90INS1_25CollectiveMainloopFwdSm90ILi2EN4cute5tupleIJNS5_1CILi1EEES8_S8_EEENS6_IJNS7_ILi64EEESA_SA_EEELi512ENS_6half_tEfNS_4arch4Sm90ELb1ELb0ELb1ELb0ELb0ELb0ELb1ELb0ELb0ELb0ELb0ELb0EEENS1_21CollectiveEpilogueFwdINS6_IJSA_NS7_ILi512EEESA_EEES9_SC_SE_Li256ELb0ELb0ELb0ELb0EEENS1_30DynamicPersistentTileSchedulerILi256ELi32ELb0ELb0ELb1EEEEEEEEEvNT_6ParamsE:
	.zero		4096


//--------------------- .nv.constant0._ZN7cutlass13device_kernelIN5flash11enable_sm90INS1_16FlashAttnFwdSm90INS1_25CollectiveMainloopFwdSm90ILi2EN4cute5tupleIJNS5_1CILi1EEES8_S8_EEENS6_IJNS7_ILi64EEESA_SA_EEELi512ENS_6half_tEfNS_4arch4Sm90ELb1ELb0ELb1ELb1ELb0ELb0ELb0ELb0ELb0ELb0ELb0ELb0EEENS1_21CollectiveEpilogueFwdINS6_IJSA_NS7_ILi512EEESA_EEES9_SC_SE_Li256ELb1ELb0ELb0ELb0EEENS1_36VarlenDynamicPersistentTileSchedulerILi64ELi64ELi256ELi32ELb0ELb0ELb1ELb1ELb1ELb1EEEEEEEEEvNT_6ParamsE --------------------------
	.section	.nv.constant0._ZN7cutlass13device_kernelIN5flash11enable_sm90INS1_16FlashAttnFwdSm90INS1_25CollectiveMainloopFwdSm90ILi2EN4cute5tupleIJNS5_1CILi1EEES8_S8_EEENS6_IJNS7_ILi64EEESA_SA_EEELi512ENS_6half_tEfNS_4arch4Sm90ELb1ELb0ELb1ELb1ELb0ELb0ELb0ELb0ELb0ELb0ELb0ELb0EEENS1_21CollectiveEpilogueFwdINS6_IJSA_NS7_ILi512EEESA_EEES9_SC_SE_Li256ELb1ELb0ELb0ELb0EEENS1_36VarlenDynamicPersistentTileSchedulerILi64ELi64ELi256ELi32ELb0ELb0ELb1ELb1ELb1ELb1EEEEEEEEEvNT_6ParamsE,"a",@progbits
	.sectionflags	@""
	.align	4
.nv.constant0._ZN7cutlass13device_kernelIN5flash11enable_sm90INS1_16FlashAttnFwdSm90INS1_25CollectiveMainloopFwdSm90ILi2EN4cute5tupleIJNS5_1CILi1EEES8_S8_EEENS6_IJNS7_ILi64EEESA_SA_EEELi512ENS_6half_tEfNS_4arch4Sm90ELb1ELb0ELb1ELb1ELb0ELb0ELb0ELb0ELb0ELb0ELb0ELb0EEENS1_21CollectiveEpilogueFwdINS6_IJSA_NS7_ILi512EEESA_EEES9_SC_SE_Li256ELb1ELb0ELb0ELb0EEENS1_36VarlenDynamicPersistentTileSchedulerILi64ELi64ELi256ELi32ELb0ELb0ELb1ELb1ELb1ELb1EEEEEEEEEvNT_6ParamsE:
	.zero		3456


//--------------------- .nv.constant0._ZN7cutlass13device_kernelIN5flash11enable_sm90INS1_16FlashAttnFwdSm90INS1_25CollectiveMainloopFwdSm90ILi2EN4cute5tupleIJNS5_1CILi1EEES8_S8_EEENS6_IJNS7_ILi64EEESA_SA_EEELi512ENS_6half_tEfNS_4arch4Sm90ELb1ELb0ELb1ELb1ELb0ELb1ELb0ELb0ELb0ELb0ELb0ELb0EEENS1_21CollectiveEpilogueFwdINS6_IJSA_NS7_ILi512EEESA_EEES9_SC_SE_Li256ELb1ELb0ELb0ELb0EEENS1_36VarlenDynamicPersistentTileSchedulerILi64ELi64ELi256ELi32ELb0ELb0ELb1ELb1ELb1ELb1EEEEEEEEEvNT_6ParamsE --------------------------
	.section	.nv.constant0._ZN7cutlass13device_kernelIN5flash11enable_sm90INS1_16FlashAttnFwdSm90INS1_25CollectiveMainloopFwdSm90ILi2EN4cute5tupleIJNS5_1CILi1EEES8_S8_EEENS6_IJNS7_ILi64EEESA_SA_EEELi512ENS_6half_tEfNS_4arch4Sm90ELb1ELb0ELb1ELb1ELb0ELb1ELb0ELb0ELb0ELb0ELb0ELb0EEENS1_21CollectiveEpilogueFwdINS6_IJSA_NS7_ILi512EEESA_EEES9_SC_SE_Li256ELb1ELb0ELb0ELb0EEENS1_36VarlenDynamicPersistentTileSchedulerILi64ELi64ELi256ELi32ELb0ELb0ELb1ELb1ELb1ELb1EEEEEEEEEvNT_6ParamsE,"a",@progbits
	.sectionflags	@""
	.align	4
.nv.constant0._ZN7cutlass13device_kernelIN5flash11enable_sm90INS1_16FlashAttnFwdSm90INS1_25CollectiveMainloopFwdSm90ILi2EN4cute5tupleIJNS5_1CILi1EEES8_S8_EEENS6_IJNS7_ILi64EEESA_SA_EEELi512ENS_6half_tEfNS_4arch4Sm90ELb1ELb0ELb1ELb1ELb0ELb1ELb0ELb0ELb0ELb0ELb0ELb0EEENS1_21CollectiveEpilogueFwdINS6_IJSA_NS7_ILi512EEESA_EEES9_SC_SE_Li256ELb1ELb0ELb0ELb0EEENS1_36VarlenDynamicPersistentTileSchedulerILi64ELi64ELi256ELi32ELb0ELb0ELb1ELb1ELb1ELb1EEEEEEEEEvNT_6ParamsE:
	.zero		3456


//--------------------- .nv.constant0._ZN7cutlass13device_kernelIN5flash11enable_sm90INS1_16FlashAttnFwdSm90INS1_25CollectiveMainloopFwdSm90ILi2EN4cute5tupleIJNS5_1CILi1EEES8_S8_EEENS6_IJNS7_ILi64EEESA_SA_EEELi512ENS_6half_tEfNS_4arch4Sm90ELb1ELb0ELb1ELb1ELb0ELb0ELb1ELb0ELb0ELb0ELb0ELb0EEENS1_21CollectiveEpilogueFwdINS6_IJSA_NS7_ILi512EEESA_EEES9_SC_SE_Li256ELb1ELb0ELb0ELb0EEENS1_36VarlenDynamicPersistentTileSchedulerILi64ELi64ELi256ELi32ELb0ELb0ELb1ELb1ELb1ELb1EEEEEEEEEvNT_6ParamsE --------------------------
	.section	.nv.constant0._ZN7cutlass13device_kernelIN5flash11enable_sm90INS1_16FlashAttnFwdSm90INS1_25CollectiveMainloopFwdSm90ILi2EN4cute5tupleIJNS5_1CILi1EEES8_S8_EEENS6_IJNS7_ILi64EEESA_SA_EEELi512ENS_6half_tEfNS_4arch4Sm90ELb1ELb0ELb1ELb1ELb0ELb0ELb1ELb0ELb0ELb0ELb0ELb0EEENS1_21CollectiveEpilogueFwdINS6_IJSA_NS7_ILi512EEESA_EEES9_SC_SE_Li256ELb1ELb0ELb0ELb0EEENS1_36VarlenDynamicPersistentTileSchedulerILi64ELi64ELi256ELi32ELb0ELb0ELb1ELb1ELb1ELb1EEEEEEEEEvNT_6ParamsE,"a",@progbits
	.sectionflags	@""
	.align	4
.nv.constant0._ZN7cutlass13device_kernelIN5flash11enable_sm90INS1_16FlashAttnFwdSm90INS1_25CollectiveMainloopFwdSm90ILi2EN4cute5tupleIJNS5_1CILi1EEES8_S8_EEENS6_IJNS7_ILi64EEESA_SA_EEELi512ENS_6half_tEfNS_4arch4Sm90ELb1ELb0ELb1ELb1ELb0ELb0ELb1ELb0ELb0ELb0ELb0ELb0EEENS1_21CollectiveEpilogueFwdINS6_IJSA_NS7_ILi512EEESA_EEES9_SC_SE_Li256ELb1ELb0ELb0ELb0EEENS1_36VarlenDynamicPersistentTileSchedulerILi64ELi64ELi256ELi32ELb0ELb0ELb1ELb1ELb1ELb1EEEEEEEEEvNT_6ParamsE:
	.zero		3712


//--------------------- .nv.constant0._ZN7cutlass13device_kernelIN5flash11enable_sm90INS1_16FlashAttnFwdSm90INS1_25CollectiveMainloopFwdSm90ILi2EN4cute5tupleIJNS5_1CILi1EEES8_S8_EEENS6_IJNS7_ILi64EEESA_SA_EEELi512ENS_6half_tEfNS_4arch4Sm90ELb1ELb0ELb1ELb1ELb0ELb1ELb1ELb0ELb0ELb0ELb0ELb0EEENS1_21CollectiveEpilogueFwdINS6_IJSA_NS7_ILi512EEESA_EEES9_SC_SE_Li256ELb1ELb0ELb0ELb0EEENS1_36VarlenDynamicPersistentTileSchedulerILi64ELi64ELi256ELi32ELb0ELb0ELb1ELb1ELb1ELb1EEEEEEEEEvNT_6ParamsE --------------------------
	.section	.nv.constant0._ZN7cutlass13device_kernelIN5flash11enable_sm90INS1_16FlashAttnFwdSm90INS1_25CollectiveMainloopFwdSm90ILi2EN4cute5tupleIJNS5_1CILi1EEES8_S8_EEENS6_IJNS7_ILi64EEESA_SA_EEELi512ENS_6half_tEfNS_4arch4Sm90ELb1ELb0ELb1ELb1ELb0ELb1ELb1ELb0ELb0ELb0ELb0ELb0EEENS1_21CollectiveEpilogueFwdINS6_IJSA_NS7_ILi512EEESA_EEES9_SC_SE_Li256ELb1ELb0ELb0ELb0EEENS1_36VarlenDynamicPersistentTileSchedulerILi64ELi64ELi256ELi32ELb0ELb0ELb1ELb1ELb1ELb1EEEEEEEEEvNT_6ParamsE,"a",@progbits
	.sectionflags	@""
	.align	4
.nv.constant0._ZN7cutlass13device_kernelIN5flash11enable_sm90INS1_16FlashAttnFwdSm90INS1_25CollectiveMainloopFwdSm90ILi2EN4cute5tupleIJNS5_1CILi1EEES8_S8_EEENS6_IJNS7_ILi64EEESA_SA_EEELi512ENS_6half_tEfNS_4arch4Sm90ELb1ELb0ELb1ELb1ELb0ELb1ELb1ELb0ELb0ELb0ELb0ELb0EEENS1_21CollectiveEpilogueFwdINS6_IJSA_NS7_ILi512EEESA_EEES9_SC_SE_Li256ELb1ELb0ELb0ELb0EEENS1_36VarlenDynamicPersistentTileSchedulerILi64ELi64ELi256ELi32ELb0ELb0ELb1ELb1ELb1ELb1EEEEEEEEEvNT_6ParamsE:
	.zero		3712


//--------------------- SYMBOLS --------------------------

	.type		.nv.reservedSmem.offset0,@object
	.size		.nv.reservedSmem.offset0,0x4
